	.target	sm_90a

	.elftype	@"ET_EXEC"


//--------------------- .note.nv.tkinfo           --------------------------
	.section	.note.nv.tkinfo,"",@"SHT_NOTE"
	.sectionflags	@"SHF_NOTE_NV_TKINFO"
	.tkinfo
        /*0018*/ 	.word	0x00000002
        /*0030*/ 	.string	""
        /*0030*/ 	.string	"ptxas"
        /*0030*/ 	.string	"Cuda compilation tools, release 13.0, V13.0.88"
        /*0030*/ 	.string	"Build cuda_13.0.r13.0/compiler.36424714_0"
        /*0030*/ 	.string	"-arch sm_90a -m 64 "



//--------------------- .note.nv.cuinfo           --------------------------
	.section	.note.nv.cuinfo,"",@"SHT_NOTE"
	.sectionflags	@"SHF_NOTE_NV_CUINFO"
        /*0018*/ 	.short	0x0002
        /*001a*/ 	.short	0x005a
        /*001c*/ 	.short	0x0082
	.zero		2


//--------------------- .nv.info                  --------------------------
	.section	.nv.info,"",@"SHT_CUDA_INFO"
	.align	4


	//----- nvinfo : EIATTR_REGCOUNT
	.align		4
        /*0000*/ 	.byte	0x04, 0x2f
        /*0002*/ 	.short	(.L_12 - .L_11)
	.align		4
.L_11:
        /*0004*/ 	.word	index@(_ZN7cutlass13device_kernelINS_4conv6kernel13ConvUniversalINS1_16ConvProblemShapeILNS1_8OperatorE0ELi2EEENS1_10collective14CollectiveConvINS1_46MainloopSm90TmaGmmaWarpSpecializedImplicitGemmILS5_0ELi7ELi2EN4cute5tupleIJNSA_1CILi2EEENSC_ILi1EEESE_EEENS1_36KernelImplicitTmaWarpSpecializedSm90ELi1EEENSB_IJNSC_ILi128EEESI_NSB_IJNSC_ILi32EEEEEEEEENS_10tfloat32_tESM_NSA_8TiledMMAINSA_8MMA_AtomIJNSA_4SM904GMMA30MMA_64x128x8_F32TF32TF32_SS_TNILNSQ_7ScaleInE1ELSS_1EEEEEENSA_6LayoutINSB_IJSE_SE_SE_EEENSB_IJNSC_ILi0EEESX_SX_EEEEENSB_IJNSA_10UnderscoreES10_S10_EEEEENS7_6detail26Sm90ImplicitGemmTileTraitsINSA_20SM90_TMA_LOAD_IM2COLENSA_14ComposedLayoutINSA_7SwizzleILi3ELi4ELi3EEENSA_18smem_ptr_flag_bitsILi32EEENSV_INSB_IJNSB_IJNSC_ILi8EEENSC_ILi16EEEEEENSB_IJSJ_SE_EEENSB_IJSE_NSC_ILi7EEEEEEEEENSB_IJNSB_IJSJ_NSC_ILi256EEEEEENSB_IJSE_SX_EEENSB_IJSX_NSC_ILi4096EEEEEEEEEEEEEvEENS14_INSA_23SM90_TMA_LOAD_MULTICASTES1P_vEEEENS_8epilogue10collective6detail29Sm90TmaWarpSpecializedAdapterINS1V_15DefaultEpilogueISM_NSB_IJNSB_IJlllEEESE_SX_EEES20_NS1U_6thread17LinearCombinationISM_Li1EffLNS21_9ScaleType4KindE0ELNS_15FloatRoundStyleE2ESM_EENS_4gemm15EpilogueDefaultEEEEEvvEEEEvNT_6ParamsE)
        /*0008*/ 	.word	0x0000009c


	//----- nvinfo : EIATTR_FRAME_SIZE
	.align		4
.L_12:
        /*000c*/ 	.byte	0x04, 0x11
        /*000e*/ 	.short	(.L_14 - .L_13)
	.align		4
.L_13:
        /*0010*/ 	.word	index@(_ZN7cutlass13device_kernelINS_4conv6kernel13ConvUniversalINS1_16ConvProblemShapeILNS1_8OperatorE0ELi2EEENS1_10collective14CollectiveConvINS1_46MainloopSm90TmaGmmaWarpSpecializedImplicitGemmILS5_0ELi7ELi2EN4cute5tupleIJNSA_1CILi2EEENSC_ILi1EEESE_EEENS1_36KernelImplicitTmaWarpSpecializedSm90ELi1EEENSB_IJNSC_ILi128EEESI_NSB_IJNSC_ILi32EEEEEEEEENS_10tfloat32_tESM_NSA_8TiledMMAINSA_8MMA_AtomIJNSA_4SM904GMMA30MMA_64x128x8_F32TF32TF32_SS_TNILNSQ_7ScaleInE1ELSS_1EEEEEENSA_6LayoutINSB_IJSE_SE_SE_EEENSB_IJNSC_ILi0EEESX_SX_EEEEENSB_IJNSA_10UnderscoreES10_S10_EEEEENS7_6detail26Sm90ImplicitGemmTileTraitsINSA_20SM90_TMA_LOAD_IM2COLENSA_14ComposedLayoutINSA_7SwizzleILi3ELi4ELi3EEENSA_18smem_ptr_flag_bitsILi32EEENSV_INSB_IJNSB_IJNSC_ILi8EEENSC_ILi16EEEEEENSB_IJSJ_SE_EEENSB_IJSE_NSC_ILi7EEEEEEEEENSB_IJNSB_IJSJ_NSC_ILi256EEEEEENSB_IJSE_SX_EEENSB_IJSX_NSC_ILi4096EEEEEEEEEEEEEvEENS14_INSA_23SM90_TMA_LOAD_MULTICASTES1P_vEEEENS_8epilogue10collective6detail29Sm90TmaWarpSpecializedAdapterINS1V_15DefaultEpilogueISM_NSB_IJNSB_IJlllEEESE_SX_EEES20_NS1U_6thread17LinearCombinationISM_Li1EffLNS21_9ScaleType4KindE0ELNS_15FloatRoundStyleE2ESM_EENS_4gemm15EpilogueDefaultEEEEEvvEEEEvNT_6ParamsE)
        /*0014*/ 	.word	0x00000000


	//----- nvinfo : EIATTR_MIN_STACK_SIZE
	.align		4
.L_14:
        /*0018*/ 	.byte	0x04, 0x12
        /*001a*/ 	.short	(.L_16 - .L_15)
	.align		4
.L_15:
        /*001c*/ 	.word	index@(_ZN7cutlass13device_kernelINS_4conv6kernel13ConvUniversalINS1_16ConvProblemShapeILNS1_8OperatorE0ELi2EEENS1_10collective14CollectiveConvINS1_46MainloopSm90TmaGmmaWarpSpecializedImplicitGemmILS5_0ELi7ELi2EN4cute5tupleIJNSA_1CILi2EEENSC_ILi1EEESE_EEENS1_36KernelImplicitTmaWarpSpecializedSm90ELi1EEENSB_IJNSC_ILi128EEESI_NSB_IJNSC_ILi32EEEEEEEEENS_10tfloat32_tESM_NSA_8TiledMMAINSA_8MMA_AtomIJNSA_4SM904GMMA30MMA_64x128x8_F32TF32TF32_SS_TNILNSQ_7ScaleInE1ELSS_1EEEEEENSA_6LayoutINSB_IJSE_SE_SE_EEENSB_IJNSC_ILi0EEESX_SX_EEEEENSB_IJNSA_10UnderscoreES10_S10_EEEEENS7_6detail26Sm90ImplicitGemmTileTraitsINSA_20SM90_TMA_LOAD_IM2COLENSA_14ComposedLayoutINSA_7SwizzleILi3ELi4ELi3EEENSA_18smem_ptr_flag_bitsILi32EEENSV_INSB_IJNSB_IJNSC_ILi8EEENSC_ILi16EEEEEENSB_IJSJ_SE_EEENSB_IJSE_NSC_ILi7EEEEEEEEENSB_IJNSB_IJSJ_NSC_ILi256EEEEEENSB_IJSE_SX_EEENSB_IJSX_NSC_ILi4096EEEEEEEEEEEEEvEENS14_INSA_23SM90_TMA_LOAD_MULTICASTES1P_vEEEENS_8epilogue10collective6detail29Sm90TmaWarpSpecializedAdapterINS1V_15DefaultEpilogueISM_NSB_IJNSB_IJlllEEESE_SX_EEES20_NS1U_6thread17LinearCombinationISM_Li1EffLNS21_9ScaleType4KindE0ELNS_15FloatRoundStyleE2ESM_EENS_4gemm15EpilogueDefaultEEEEEvvEEEEvNT_6ParamsE)
        /*0020*/ 	.word	0x00000000
.L_16:


//--------------------- .nv.compat                --------------------------
	.section	.nv.compat,"",@"SHT_CUDA_COMPAT_INFO"
	.align	4
        /*0000*/ 	.byte	0x02, 0x09, 0x01, 0x00, 0x02, 0x02, 0x04, 0x00, 0x02, 0x05, 0x05, 0x00, 0x03, 0x07, 0x01, 0x01
        /*0010*/ 	.byte	0x02, 0x03, 0x01, 0x00, 0x02, 0x06, 0x01, 0x00, 0x04, 0x0b, 0x08, 0x00, 0x00, 0x00, 0x00, 0x00
        /*0020*/ 	.byte	0x00, 0x00, 0x00, 0x00


//--------------------- .nv.info._ZN7cutlass13device_kernelINS_4conv6kernel13ConvUniversalINS1_16ConvProblemShapeILNS1_8OperatorE0ELi2EEENS1_10collective14CollectiveConvINS1_46MainloopSm90TmaGmmaWarpSpecializedImplicitGemmILS5_0ELi7ELi2EN4cute5tupleIJNSA_1CILi2EEENSC_ILi1EEESE_EEENS1_36KernelImplicitTmaWarpSpecializedSm90ELi1EEENSB_IJNSC_ILi128EEESI_NSB_IJNSC_ILi32EEEEEEEEENS_10tfloat32_tESM_NSA_8TiledMMAINSA_8MMA_AtomIJNSA_4SM904GMMA30MMA_64x128x8_F32TF32TF32_SS_TNILNSQ_7ScaleInE1ELSS_1EEEEEENSA_6LayoutINSB_IJSE_SE_SE_EEENSB_IJNSC_ILi0EEESX_SX_EEEEENSB_IJNSA_10UnderscoreES10_S10_EEEEENS7_6detail26Sm90ImplicitGemmTileTraitsINSA_20SM90_TMA_LOAD_IM2COLENSA_14ComposedLayoutINSA_7SwizzleILi3ELi4ELi3EEENSA_18smem_ptr_flag_bitsILi32EEENSV_INSB_IJNSB_IJNSC_ILi8EEENSC_ILi16EEEEEENSB_IJSJ_SE_EEENSB_IJSE_NSC_ILi7EEEEEEEEENSB_IJNSB_IJSJ_NSC_ILi256EEEEEENSB_IJSE_SX_EEENSB_IJSX_NSC_ILi4096EEEEEEEEEEEEEvEENS14_INSA_23SM90_TMA_LOAD_MULTICASTES1P_vEEEENS_8epilogue10collective6detail29Sm90TmaWarpSpecializedAdapterINS1V_15DefaultEpilogueISM_NSB_IJNSB_IJlllEEESE_SX_EEES20_NS1U_6thread17LinearCombinationISM_Li1EffLNS21_9ScaleType4KindE0ELNS_15FloatRoundStyleE2ESM_EENS_4gemm15EpilogueDefaultEEEEEvvEEEEvNT_6ParamsE --------------------------
	.section	.nv.info._ZN7cutlass13device_kernelINS_4conv6kernel13ConvUniversalINS1_16ConvProblemShapeILNS1_8OperatorE0ELi2EEENS1_10collective14CollectiveConvINS1_46MainloopSm90TmaGmmaWarpSpecializedImplicitGemmILS5_0ELi7ELi2EN4cute5tupleIJNSA_1CILi2EEENSC_ILi1EEESE_EEENS1_36KernelImplicitTmaWarpSpecializedSm90ELi1EEENSB_IJNSC_ILi128EEESI_NSB_IJNSC_ILi32EEEEEEEEENS_10tfloat32_tESM_NSA_8TiledMMAINSA_8MMA_AtomIJNSA_4SM904GMMA30MMA_64x128x8_F32TF32TF32_SS_TNILNSQ_7ScaleInE1ELSS_1EEEEEENSA_6LayoutINSB_IJSE_SE_SE_EEENSB_IJNSC_ILi0EEESX_SX_EEEEENSB_IJNSA_10UnderscoreES10_S10_EEEEENS7_6detail26Sm90ImplicitGemmTileTraitsINSA_20SM90_TMA_LOAD_IM2COLENSA_14ComposedLayoutINSA_7SwizzleILi3ELi4ELi3EEENSA_18smem_ptr_flag_bitsILi32EEENSV_INSB_IJNSB_IJNSC_ILi8EEENSC_ILi16EEEEEENSB_IJSJ_SE_EEENSB_IJSE_NSC_ILi7EEEEEEEEENSB_IJNSB_IJSJ_NSC_ILi256EEEEEENSB_IJSE_SX_EEENSB_IJSX_NSC_ILi4096EEEEEEEEEEEEEvEENS14_INSA_23SM90_TMA_LOAD_MULTICASTES1P_vEEEENS_8epilogue10collective6detail29Sm90TmaWarpSpecializedAdapterINS1V_15DefaultEpilogueISM_NSB_IJNSB_IJlllEEESE_SX_EEES20_NS1U_6thread17LinearCombinationISM_Li1EffLNS21_9ScaleType4KindE0ELNS_15FloatRoundStyleE2ESM_EENS_4gemm15EpilogueDefaultEEEEEvvEEEEvNT_6ParamsE,"",@"SHT_CUDA_INFO"
	.sectionflags	@""
	.align	4


	//----- nvinfo : EIATTR_CUDA_API_VERSION
	.align		4
        /*0000*/ 	.byte	0x04, 0x37
        /*0002*/ 	.short	(.L_18 - .L_17)
.L_17:
        /*0004*/ 	.word	0x00000082


	//----- nvinfo : EIATTR_KPARAM_INFO
	.align		4
.L_18:
        /*0008*/ 	.byte	0x04, 0x17
        /*000a*/ 	.short	(.L_20 - .L_19)
.L_19:
        /*000c*/ 	.word	0x00000000
        /*0010*/ 	.short	0x0000
        /*0012*/ 	.short	0x0070
        /*0014*/ 	.byte	0x00, 0xf0, 0x01, 0x0e


	//----- nvinfo : EIATTR_SPARSE_MMA_MASK
	.align		4
.L_20:
        /*0018*/ 	.byte	0x03, 0x50
        /*001a*/ 	.short	0x0000


	//----- nvinfo : EIATTR_MAXREG_COUNT
	.align		4
        /*001c*/ 	.byte	0x03, 0x1b
        /*001e*/ 	.short	0x00ff


	//----- nvinfo : EIATTR_NUM_BARRIERS
	.align		4
        /*0020*/ 	.byte	0x02, 0x4c
        /*0022*/ 	.byte	0x01
	.zero		1


	//----- nvinfo : EIATTR_MERCURY_ISA_VERSION
	.align		4
        /*0024*/ 	.byte	0x03, 0x5f
        /*0026*/ 	.short	0x0101


	//----- nvinfo : EIATTR_COOP_GROUP_MASK_REGIDS
	.align		4
        /*0028*/ 	.byte	0x04, 0x29
        /*002a*/ 	.short	(.L_22 - .L_21)


	//   ....[0]....
.L_21:
        /*002c*/ 	.word	0xffffffff


	//   ....[1]....
        /*0030*/ 	.word	0xffffffff


	//   ....[2]....
        /*0034*/ 	.word	0xffffffff


	//   ....[3]....
        /*0038*/ 	.word	0xffffffff


	//----- nvinfo : EIATTR_COOP_GROUP_INSTR_OFFSETS
	.align		4
.L_22:
        /*003c*/ 	.byte	0x04, 0x28
        /*003e*/ 	.short	(.L_24 - .L_23)


	//   ....[0]....
.L_23:
        /*0040*/ 	.word	0x00000070


	//   ....[1]....
        /*0044*/ 	.word	0x00000080


	//   ....[2]....
        /*0048*/ 	.word	0x00000140


	//   ....[3]....
        /*004c*/ 	.word	0x00000700


	//----- nvinfo : EIATTR_MBARRIER_INSTR_OFFSETS
	.align		4
.L_24:
        /*0050*/ 	.byte	0x04, 0x39
        /*0052*/ 	.short	(.L_26 - .L_25)


	//   ....[0]....
.L_25:
        /*0054*/ 	.word	0x000002f0
        /*0058*/ 	.word	0x000000ff
        /*005c*/ 	.word	0x00038000
        /*0060*/ 	.short	0x0100
        /*0062*/ 	.byte	0x08
	.zero		1


	//   ....[1]....
        /*0064*/ 	.word	0x00000300
        /*0068*/ 	.word	0x000000ff
        /*006c*/ 	.word	0x00038038
        /*0070*/ 	.short	0x0100
        /*0072*/ 	.byte	0x08
	.zero		1


	//   ....[2]....
        /*0074*/ 	.word	0x00000310
        /*0078*/ 	.word	0x000000ff
        /*007c*/ 	.word	0x00038008
        /*0080*/ 	.short	0x0100
        /*0082*/ 	.byte	0x08
	.zero		1


	//   ....[3]....
        /*0084*/ 	.word	0x00000320
        /*0088*/ 	.word	0x000000ff
        /*008c*/ 	.word	0x00038040
        /*0090*/ 	.short	0x0100
        /*0092*/ 	.byte	0x08
	.zero		1


	//   ....[4]....
        /*0094*/ 	.word	0x00000330
        /*0098*/ 	.word	0x000000ff
        /*009c*/ 	.word	0x00038010
        /*00a0*/ 	.short	0x0100
        /*00a2*/ 	.byte	0x08
	.zero		1


	//   ....[5]....
        /*00a4*/ 	.word	0x00000340
        /*00a8*/ 	.word	0x000000ff
        /*00ac*/ 	.word	0x00038048
        /*00b0*/ 	.short	0x0100
        /*00b2*/ 	.byte	0x08
	.zero		1


	//   ....[6]....
        /*00b4*/ 	.word	0x00000350
        /*00b8*/ 	.word	0x000000ff
        /*00bc*/ 	.word	0x00038018
        /*00c0*/ 	.short	0x0100
        /*00c2*/ 	.byte	0x08
	.zero		1


	//   ....[7]....
        /*00c4*/ 	.word	0x00000360
        /*00c8*/ 	.word	0x000000ff
        /*00cc*/ 	.word	0x00038050
        /*00d0*/ 	.short	0x0100
        /*00d2*/ 	.byte	0x08
	.zero		1


	//   ....[8]....
        /*00d4*/ 	.word	0x00000370
        /*00d8*/ 	.word	0x000000ff
        /*00dc*/ 	.word	0x00038020
        /*00e0*/ 	.short	0x0100
        /*00e2*/ 	.byte	0x08
	.zero		1


	//   ....[9]....
        /*00e4*/ 	.word	0x00000380
        /*00e8*/ 	.word	0x000000ff
        /*00ec*/ 	.word	0x00038058
        /*00f0*/ 	.short	0x0100
        /*00f2*/ 	.byte	0x08
	.zero		1


	//   ....[10]....
        /*00f4*/ 	.word	0x00000390
        /*00f8*/ 	.word	0x000000ff
        /*00fc*/ 	.word	0x00038028
        /*0100*/ 	.short	0x0100
        /*0102*/ 	.byte	0x08
	.zero		1


	//   ....[11]....
        /*0104*/ 	.word	0x000003a0
        /*0108*/ 	.word	0x000000ff
        /*010c*/ 	.word	0x00038060
        /*0110*/ 	.short	0x0100
        /*0112*/ 	.byte	0x08
	.zero		1


	//   ....[12]....
        /*0114*/ 	.word	0x000003b0
        /*0118*/ 	.word	0x000000ff
        /*011c*/ 	.word	0x00038030
        /*0120*/ 	.short	0x0100
        /*0122*/ 	.byte	0x08
	.zero		1


	//   ....[13]....
        /*0124*/ 	.word	0x000003c0
        /*0128*/ 	.word	0x000000ff
        /*012c*/ 	.word	0x00038068
        /*0130*/ 	.short	0x0100
        /*0132*/ 	.byte	0x08
	.zero		1


	//   ....[14]....
        /*0134*/ 	.word	0x00000f50
        /*0138*/ 	.word	0x00000007
        /*013c*/ 	.word	0x00038000
        /*0140*/ 	.short	0x010a
        /*0142*/ 	.byte	0x3f
	.zero		1


	//   ....[15]....
        /*0144*/ 	.word	0x000013b0
        /*0148*/ 	.word	0x0000000b
        /*014c*/ 	.word	0x00038000
        /*0150*/ 	.short	0x010a
        /*0152*/ 	.byte	0x3f
	.zero		1


	//   ....[16]....
        /*0154*/ 	.word	0x00001690
        /*0158*/ 	.word	0x0000000b
        /*015c*/ 	.word	0x00000000
        /*0160*/ 	.short	0x0101
        /*0162*/ 	.byte	0x3f
	.zero		1


	//   ....[17]....
        /*0164*/ 	.word	0x000018e0
        /*0168*/ 	.word	0x00000003
        /*016c*/ 	.word	0x00000000
        /*0170*/ 	.short	0x0101
        /*0172*/ 	.byte	0x3f
	.zero		1


	//   ....[18]....
        /*0174*/ 	.word	0x00009630
        /*0178*/ 	.word	0x0000000e
        /*017c*/ 	.word	0x00038038
        /*0180*/ 	.short	0x010a
        /*0182*/ 	.byte	0x3f
	.zero		1


	//   ....[19]....
        /*0184*/ 	.word	0x00009d50
        /*0188*/ 	.word	0x00000002
        /*018c*/ 	.word	0x00000000
        /*0190*/ 	.short	0x010a
        /*0192*/ 	.byte	0x3f
	.zero		1


	//   ....[20]....
        /*0194*/ 	.word	0x00009e00
        /*0198*/ 	.word	0x00000000
        /*019c*/ 	.word	0x00000000
        /*01a0*/ 	.short	0x010a
        /*01a2*/ 	.byte	0x3f
	.zero		1


	//   ....[21]....
        /*01a4*/ 	.word	0x00009eb0
        /*01a8*/ 	.word	0x00000000
        /*01ac*/ 	.word	0x00000000
        /*01b0*/ 	.short	0x010a
        /*01b2*/ 	.byte	0x3f
	.zero		1


	//   ....[22]....
        /*01b4*/ 	.word	0x00009f60
        /*01b8*/ 	.word	0x00000000
        /*01bc*/ 	.word	0x00000000
        /*01c0*/ 	.short	0x010a
        /*01c2*/ 	.byte	0x3f
	.zero		1


	//   ....[23]....
        /*01c4*/ 	.word	0x0000a010
        /*01c8*/ 	.word	0x00000000
        /*01cc*/ 	.word	0x00000000
        /*01d0*/ 	.short	0x010a
        /*01d2*/ 	.byte	0x3f
	.zero		1


	//   ....[24]....
        /*01d4*/ 	.word	0x0000a0c0
        /*01d8*/ 	.word	0x00000000
        /*01dc*/ 	.word	0x00000000
        /*01e0*/ 	.short	0x010a
        /*01e2*/ 	.byte	0x3f
	.zero		1


	//   ....[25]....
        /*01e4*/ 	.word	0x0000a170
        /*01e8*/ 	.word	0x00000004
        /*01ec*/ 	.word	0x00000000
        /*01f0*/ 	.short	0x010a
        /*01f2*/ 	.byte	0x3f
	.zero		1


	//----- nvinfo : EIATTR_NUM_MBARRIERS
	.align		4
.L_26:
        /*01f4*/ 	.byte	0x03, 0x38
        /*01f6*/ 	.short	0x000e


	//----- nvinfo : EIATTR_EXIT_INSTR_OFFSETS
	.align		4
        /*01f8*/ 	.byte	0x04, 0x1c
        /*01fa*/ 	.short	(.L_28 - .L_27)


	//   ....[0]....
.L_27:
        /*01fc*/ 	.word	0x00000a80


	//   ....[1]....
        /*0200*/ 	.word	0x00001a40


	//   ....[2]....
        /*0204*/ 	.word	0x00006f10


	//   ....[3]....
        /*0208*/ 	.word	0x00006f40


	//   ....[4]....
        /*020c*/ 	.word	0x000093e0


	//   ....[5]....
        /*0210*/ 	.word	0x00009410


	//   ....[6]....
        /*0214*/ 	.word	0x00009430


	//   ....[7]....
        /*0218*/ 	.word	0x00009c50


	//   ....[8]....
        /*021c*/ 	.word	0x0000a1a0


	//----- nvinfo : EIATTR_MAX_THREADS
	.align		4
.L_28:
        /*0220*/ 	.byte	0x04, 0x05
        /*0222*/ 	.short	(.L_30 - .L_29)
.L_29:
        /*0224*/ 	.word	0x00000100
        /*0228*/ 	.word	0x00000001
        /*022c*/ 	.word	0x00000001


	//----- nvinfo : EIATTR_CRS_STACK_SIZE
	.align		4
.L_30:
        /*0230*/ 	.byte	0x04, 0x1e
        /*0232*/ 	.short	(.L_32 - .L_31)
.L_31:
        /*0234*/ 	.word	0x00000000


	//----- nvinfo : EIATTR_CBANK_PARAM_SIZE
	.align		4
.L_32:
        /*0238*/ 	.byte	0x03, 0x19
        /*023a*/ 	.short	0x03f0


	//----- nvinfo : EIATTR_PARAM_CBANK
	.align		4
        /*023c*/ 	.byte	0x04, 0x0a
        /*023e*/ 	.short	(.L_34 - .L_33)
	.align		4
.L_33:
        /*0240*/ 	.word	index@(.nv.constant0._ZN7cutlass13device_kernelINS_4conv6kernel13ConvUniversalINS1_16ConvProblemShapeILNS1_8OperatorE0ELi2EEENS1_10collective14CollectiveConvINS1_46MainloopSm90TmaGmmaWarpSpecializedImplicitGemmILS5_0ELi7ELi2EN4cute5tupleIJNSA_1CILi2EEENSC_ILi1EEESE_EEENS1_36KernelImplicitTmaWarpSpecializedSm90ELi1EEENSB_IJNSC_ILi128EEESI_NSB_IJNSC_ILi32EEEEEEEEENS_10tfloat32_tESM_NSA_8TiledMMAINSA_8MMA_AtomIJNSA_4SM904GMMA30MMA_64x128x8_F32TF32TF32_SS_TNILNSQ_7ScaleInE1ELSS_1EEEEEENSA_6LayoutINSB_IJSE_SE_SE_EEENSB_IJNSC_ILi0EEESX_SX_EEEEENSB_IJNSA_10UnderscoreES10_S10_EEEEENS7_6detail26Sm90ImplicitGemmTileTraitsINSA_20SM90_TMA_LOAD_IM2COLENSA_14ComposedLayoutINSA_7SwizzleILi3ELi4ELi3EEENSA_18smem_ptr_flag_bitsILi32EEENSV_INSB_IJNSB_IJNSC_ILi8EEENSC_ILi16EEEEEENSB_IJSJ_SE_EEENSB_IJSE_NSC_ILi7EEEEEEEEENSB_IJNSB_IJSJ_NSC_ILi256EEEEEENSB_IJSE_SX_EEENSB_IJSX_NSC_ILi4096EEEEEEEEEEEEEvEENS14_INSA_23SM90_TMA_LOAD_MULTICASTES1P_vEEEENS_8epilogue10collective6detail29Sm90TmaWarpSpecializedAdapterINS1V_15DefaultEpilogueISM_NSB_IJNSB_IJlllEEESE_SX_EEES20_NS1U_6thread17LinearCombinationISM_Li1EffLNS21_9ScaleType4KindE0ELNS_15FloatRoundStyleE2ESM_EENS_4gemm15EpilogueDefaultEEEEEvvEEEEvNT_6ParamsE)
        /*0244*/ 	.short	0x0210
        /*0246*/ 	.short	0x03f0


	//----- nvinfo : EIATTR_SW_WAR
	.align		4
.L_34:
        /*0248*/ 	.byte	0x04, 0x36
        /*024a*/ 	.short	(.L_36 - .L_35)
.L_35:
        /*024c*/ 	.word	0x00000008
.L_36:


//--------------------- .nv.callgraph             --------------------------
	.section	.nv.callgraph,"",@"SHT_CUDA_CALLGRAPH"
	.align	4
	.sectionentsize	8
	.align		4
        /*0000*/ 	.word	0x00000000
	.align		4
        /*0004*/ 	.word	0xffffffff
	.align		4
        /*0008*/ 	.word	0x00000000
	.align		4
        /*000c*/ 	.word	0xfffffffe
	.align		4
        /*0010*/ 	.word	0x00000000
	.align		4
        /*0014*/ 	.word	0xfffffffd
	.align		4
        /*0018*/ 	.word	0x00000000
	.align		4
        /*001c*/ 	.word	0xfffffffc


//--------------------- .nv.constant4             --------------------------
	.section	.nv.constant4,"a",@progbits
	.align	8
	.align		8
.nv.constant4:
        /*0000*/ 	.dword	_ZN39_INTERNAL_1c3520e9_4_k_cu_dcb0f9a7_27354cuda3std3__45__cpo5beginE
	.align		8
        /*0008*/ 	.dword	_ZN39_INTERNAL_1c3520e9_4_k_cu_dcb0f9a7_27354cuda3std3__45__cpo3endE
	.align		8
        /*0010*/ 	.dword	_ZN39_INTERNAL_1c3520e9_4_k_cu_dcb0f9a7_27354cuda3std3__45__cpo6cbeginE
	.align		8
        /*0018*/ 	.dword	_ZN39_INTERNAL_1c3520e9_4_k_cu_dcb0f9a7_27354cuda3std3__45__cpo4cendE
	.align		8
        /*0020*/ 	.dword	_ZN39_INTERNAL_1c3520e9_4_k_cu_dcb0f9a7_27354cuda3std3__441_GLOBAL__N__1c3520e9_4_k_cu_dcb0f9a7_27356ignoreE
	.align		8
        /*0028*/ 	.dword	_ZN39_INTERNAL_1c3520e9_4_k_cu_dcb0f9a7_27354cuda3std3__419piecewise_constructE
	.align		8
        /*0030*/ 	.dword	_ZN39_INTERNAL_1c3520e9_4_k_cu_dcb0f9a7_27354cuda3std3__48in_placeE
	.align		8
        /*0038*/ 	.dword	_ZN39_INTERNAL_1c3520e9_4_k_cu_dcb0f9a7_27354cuda3std6ranges3__45__cpo4swapE
	.align		8
        /*0040*/ 	.dword	_ZN39_INTERNAL_1c3520e9_4_k_cu_dcb0f9a7_27354cuda3std6ranges3__45__cpo9iter_moveE
	.align		8
        /*0048*/ 	.dword	_ZN39_INTERNAL_1c3520e9_4_k_cu_dcb0f9a7_27354cute7productE
	.align		8
        /*0050*/ 	.dword	_ZN39_INTERNAL_1c3520e9_4_k_cu_dcb0f9a7_27354cute1_E


//--------------------- .text._ZN7cutlass13device_kernelINS_4conv6kernel13ConvUniversalINS1_16ConvProblemShapeILNS1_8OperatorE0ELi2EEENS1_10collective14CollectiveConvINS1_46MainloopSm90TmaGmmaWarpSpecializedImplicitGemmILS5_0ELi7ELi2EN4cute5tupleIJNSA_1CILi2EEENSC_ILi1EEESE_EEENS1_36KernelImplicitTmaWarpSpecializedSm90ELi1EEENSB_IJNSC_ILi128EEESI_NSB_IJNSC_ILi32EEEEEEEEENS_10tfloat32_tESM_NSA_8TiledMMAINSA_8MMA_AtomIJNSA_4SM904GMMA30MMA_64x128x8_F32TF32TF32_SS_TNILNSQ_7ScaleInE1ELSS_1EEEEEENSA_6LayoutINSB_IJSE_SE_SE_EEENSB_IJNSC_ILi0EEESX_SX_EEEEENSB_IJNSA_10UnderscoreES10_S10_EEEEENS7_6detail26Sm90ImplicitGemmTileTraitsINSA_20SM90_TMA_LOAD_IM2COLENSA_14ComposedLayoutINSA_7SwizzleILi3ELi4ELi3EEENSA_18smem_ptr_flag_bitsILi32EEENSV_INSB_IJNSB_IJNSC_ILi8EEENSC_ILi16EEEEEENSB_IJSJ_SE_EEENSB_IJSE_NSC_ILi7EEEEEEEEENSB_IJNSB_IJSJ_NSC_ILi256EEEEEENSB_IJSE_SX_EEENSB_IJSX_NSC_ILi4096EEEEEEEEEEEEEvEENS14_INSA_23SM90_TMA_LOAD_MULTICASTES1P_vEEEENS_8epilogue10collective6detail29Sm90TmaWarpSpecializedAdapterINS1V_15DefaultEpilogueISM_NSB_IJNSB_IJlllEEESE_SX_EEES20_NS1U_6thread17LinearCombinationISM_Li1EffLNS21_9ScaleType4KindE0ELNS_15FloatRoundStyleE2ESM_EENS_4gemm15EpilogueDefaultEEEEEvvEEEEvNT_6ParamsE --------------------------
	.section	.text._ZN7cutlass13device_kernelINS_4conv6kernel13ConvUniversalINS1_16ConvProblemShapeILNS1_8OperatorE0ELi2EEENS1_10collective14CollectiveConvINS1_46MainloopSm90TmaGmmaWarpSpecializedImplicitGemmILS5_0ELi7ELi2EN4cute5tupleIJNSA_1CILi2EEENSC_ILi1EEESE_EEENS1_36KernelImplicitTmaWarpSpecializedSm90ELi1EEENSB_IJNSC_ILi128EEESI_NSB_IJNSC_ILi32EEEEEEEEENS_10tfloat32_tESM_NSA_8TiledMMAINSA_8MMA_AtomIJNSA_4SM904GMMA30MMA_64x128x8_F32TF32TF32_SS_TNILNSQ_7ScaleInE1ELSS_1EEEEEENSA_6LayoutINSB_IJSE_SE_SE_EEENSB_IJNSC_ILi0EEESX_SX_EEEEENSB_IJNSA_10UnderscoreES10_S10_EEEEENS7_6detail26Sm90ImplicitGemmTileTraitsINSA_20SM90_TMA_LOAD_IM2COLENSA_14ComposedLayoutINSA_7SwizzleILi3ELi4ELi3EEENSA_18smem_ptr_flag_bitsILi32EEENSV_INSB_IJNSB_IJNSC_ILi8EEENSC_ILi16EEEEEENSB_IJSJ_SE_EEENSB_IJSE_NSC_ILi7EEEEEEEEENSB_IJNSB_IJSJ_NSC_ILi256EEEEEENSB_IJSE_SX_EEENSB_IJSX_NSC_ILi4096EEEEEEEEEEEEEvEENS14_INSA_23SM90_TMA_LOAD_MULTICASTES1P_vEEEENS_8epilogue10collective6detail29Sm90TmaWarpSpecializedAdapterINS1V_15DefaultEpilogueISM_NSB_IJNSB_IJlllEEESE_SX_EEES20_NS1U_6thread17LinearCombinationISM_Li1EffLNS21_9ScaleType4KindE0ELNS_15FloatRoundStyleE2ESM_EENS_4gemm15EpilogueDefaultEEEEEvvEEEEvNT_6ParamsE,"ax",@progbits
	.align	128
.text._ZN7cutlass13device_kernelINS_4conv6kernel13ConvUniversalINS1_16ConvProblemShapeILNS1_8OperatorE0ELi2EEENS1_10collective14CollectiveConvINS1_46MainloopSm90TmaGmmaWarpSpecializedImplicitGemmILS5_0ELi7ELi2EN4cute5tupleIJNSA_1CILi2EEENSC_ILi1EEESE_EEENS1_36KernelImplicitTmaWarpSpecializedSm90ELi1EEENSB_IJNSC_ILi128EEESI_NSB_IJNSC_ILi32EEEEEEEEENS_10tfloat32_tESM_NSA_8TiledMMAINSA_8MMA_AtomIJNSA_4SM904GMMA30MMA_64x128x8_F32TF32TF32_SS_TNILNSQ_7ScaleInE1ELSS_1EEEEEENSA_6LayoutINSB_IJSE_SE_SE_EEENSB_IJNSC_ILi0EEESX_SX_EEEEENSB_IJNSA_10UnderscoreES10_S10_EEEEENS7_6detail26Sm90ImplicitGemmTileTraitsINSA_20SM90_TMA_LOAD_IM2COLENSA_14ComposedLayoutINSA_7SwizzleILi3ELi4ELi3EEENSA_18smem_ptr_flag_bitsILi32EEENSV_INSB_IJNSB_IJNSC_ILi8EEENSC_ILi16EEEEEENSB_IJSJ_SE_EEENSB_IJSE_NSC_ILi7EEEEEEEEENSB_IJNSB_IJSJ_NSC_ILi256EEEEEENSB_IJSE_SX_EEENSB_IJSX_NSC_ILi4096EEEEEEEEEEEEEvEENS14_INSA_23SM90_TMA_LOAD_MULTICASTES1P_vEEEENS_8epilogue10collective6detail29Sm90TmaWarpSpecializedAdapterINS1V_15DefaultEpilogueISM_NSB_IJNSB_IJlllEEESE_SX_EEES20_NS1U_6thread17LinearCombinationISM_Li1EffLNS21_9ScaleType4KindE0ELNS_15FloatRoundStyleE2ESM_EENS_4gemm15EpilogueDefaultEEEEEvvEEEEvNT_6ParamsE:
        .type           _ZN7cutlass13device_kernelINS_4conv6kernel13ConvUniversalINS1_16ConvProblemShapeILNS1_8OperatorE0ELi2EEENS1_10collective14CollectiveConvINS1_46MainloopSm90TmaGmmaWarpSpecializedImplicitGemmILS5_0ELi7ELi2EN4cute5tupleIJNSA_1CILi2EEENSC_ILi1EEESE_EEENS1_36KernelImplicitTmaWarpSpecializedSm90ELi1EEENSB_IJNSC_ILi128EEESI_NSB_IJNSC_ILi32EEEEEEEEENS_10tfloat32_tESM_NSA_8TiledMMAINSA_8MMA_AtomIJNSA_4SM904GMMA30MMA_64x128x8_F32TF32TF32_SS_TNILNSQ_7ScaleInE1ELSS_1EEEEEENSA_6LayoutINSB_IJSE_SE_SE_EEENSB_IJNSC_ILi0EEESX_SX_EEEEENSB_IJNSA_10UnderscoreES10_S10_EEEEENS7_6detail26Sm90ImplicitGemmTileTraitsINSA_20SM90_TMA_LOAD_IM2COLENSA_14ComposedLayoutINSA_7SwizzleILi3ELi4ELi3EEENSA_18smem_ptr_flag_bitsILi32EEENSV_INSB_IJNSB_IJNSC_ILi8EEENSC_ILi16EEEEEENSB_IJSJ_SE_EEENSB_IJSE_NSC_ILi7EEEEEEEEENSB_IJNSB_IJSJ_NSC_ILi256EEEEEENSB_IJSE_SX_EEENSB_IJSX_NSC_ILi4096EEEEEEEEEEEEEvEENS14_INSA_23SM90_TMA_LOAD_MULTICASTES1P_vEEEENS_8epilogue10collective6detail29Sm90TmaWarpSpecializedAdapterINS1V_15DefaultEpilogueISM_NSB_IJNSB_IJlllEEESE_SX_EEES20_NS1U_6thread17LinearCombinationISM_Li1EffLNS21_9ScaleType4KindE0ELNS_15FloatRoundStyleE2ESM_EENS_4gemm15EpilogueDefaultEEEEEvvEEEEvNT_6ParamsE,@function
        .size           _ZN7cutlass13device_kernelINS_4conv6kernel13ConvUniversalINS1_16ConvProblemShapeILNS1_8OperatorE0ELi2EEENS1_10collective14CollectiveConvINS1_46MainloopSm90TmaGmmaWarpSpecializedImplicitGemmILS5_0ELi7ELi2EN4cute5tupleIJNSA_1CILi2EEENSC_ILi1EEESE_EEENS1_36KernelImplicitTmaWarpSpecializedSm90ELi1EEENSB_IJNSC_ILi128EEESI_NSB_IJNSC_ILi32EEEEEEEEENS_10tfloat32_tESM_NSA_8TiledMMAINSA_8MMA_AtomIJNSA_4SM904GMMA30MMA_64x128x8_F32TF32TF32_SS_TNILNSQ_7ScaleInE1ELSS_1EEEEEENSA_6LayoutINSB_IJSE_SE_SE_EEENSB_IJNSC_ILi0EEESX_SX_EEEEENSB_IJNSA_10UnderscoreES10_S10_EEEEENS7_6detail26Sm90ImplicitGemmTileTraitsINSA_20SM90_TMA_LOAD_IM2COLENSA_14ComposedLayoutINSA_7SwizzleILi3ELi4ELi3EEENSA_18smem_ptr_flag_bitsILi32EEENSV_INSB_IJNSB_IJNSC_ILi8EEENSC_ILi16EEEEEENSB_IJSJ_SE_EEENSB_IJSE_NSC_ILi7EEEEEEEEENSB_IJNSB_IJSJ_NSC_ILi256EEEEEENSB_IJSE_SX_EEENSB_IJSX_NSC_ILi4096EEEEEEEEEEEEEvEENS14_INSA_23SM90_TMA_LOAD_MULTICASTES1P_vEEEENS_8epilogue10collective6detail29Sm90TmaWarpSpecializedAdapterINS1V_15DefaultEpilogueISM_NSB_IJNSB_IJlllEEESE_SX_EEES20_NS1U_6thread17LinearCombinationISM_Li1EffLNS21_9ScaleType4KindE0ELNS_15FloatRoundStyleE2ESM_EENS_4gemm15EpilogueDefaultEEEEEvvEEEEvNT_6ParamsE,(.L_x_294 - _ZN7cutlass13device_kernelINS_4conv6kernel13ConvUniversalINS1_16ConvProblemShapeILNS1_8OperatorE0ELi2EEENS1_10collective14CollectiveConvINS1_46MainloopSm90TmaGmmaWarpSpecializedImplicitGemmILS5_0ELi7ELi2EN4cute5tupleIJNSA_1CILi2EEENSC_ILi1EEESE_EEENS1_36KernelImplicitTmaWarpSpecializedSm90ELi1EEENSB_IJNSC_ILi128EEESI_NSB_IJNSC_ILi32EEEEEEEEENS_10tfloat32_tESM_NSA_8TiledMMAINSA_8MMA_AtomIJNSA_4SM904GMMA30MMA_64x128x8_F32TF32TF32_SS_TNILNSQ_7ScaleInE1ELSS_1EEEEEENSA_6LayoutINSB_IJSE_SE_SE_EEENSB_IJNSC_ILi0EEESX_SX_EEEEENSB_IJNSA_10UnderscoreES10_S10_EEEEENS7_6detail26Sm90ImplicitGemmTileTraitsINSA_20SM90_TMA_LOAD_IM2COLENSA_14ComposedLayoutINSA_7SwizzleILi3ELi4ELi3EEENSA_18smem_ptr_flag_bitsILi32EEENSV_INSB_IJNSB_IJNSC_ILi8EEENSC_ILi16EEEEEENSB_IJSJ_SE_EEENSB_IJSE_NSC_ILi7EEEEEEEEENSB_IJNSB_IJSJ_NSC_ILi256EEEEEENSB_IJSE_SX_EEENSB_IJSX_NSC_ILi4096EEEEEEEEEEEEEvEENS14_INSA_23SM90_TMA_LOAD_MULTICASTES1P_vEEEENS_8epilogue10collective6detail29Sm90TmaWarpSpecializedAdapterINS1V_15DefaultEpilogueISM_NSB_IJNSB_IJlllEEESE_SX_EEES20_NS1U_6thread17LinearCombinationISM_Li1EffLNS21_9ScaleType4KindE0ELNS_15FloatRoundStyleE2ESM_EENS_4gemm15EpilogueDefaultEEEEEvvEEEEvNT_6ParamsE)
        .other          _ZN7cutlass13device_kernelINS_4conv6kernel13ConvUniversalINS1_16ConvProblemShapeILNS1_8OperatorE0ELi2EEENS1_10collective14CollectiveConvINS1_46MainloopSm90TmaGmmaWarpSpecializedImplicitGemmILS5_0ELi7ELi2EN4cute5tupleIJNSA_1CILi2EEENSC_ILi1EEESE_EEENS1_36KernelImplicitTmaWarpSpecializedSm90ELi1EEENSB_IJNSC_ILi128EEESI_NSB_IJNSC_ILi32EEEEEEEEENS_10tfloat32_tESM_NSA_8TiledMMAINSA_8MMA_AtomIJNSA_4SM904GMMA30MMA_64x128x8_F32TF32TF32_SS_TNILNSQ_7ScaleInE1ELSS_1EEEEEENSA_6LayoutINSB_IJSE_SE_SE_EEENSB_IJNSC_ILi0EEESX_SX_EEEEENSB_IJNSA_10UnderscoreES10_S10_EEEEENS7_6detail26Sm90ImplicitGemmTileTraitsINSA_20SM90_TMA_LOAD_IM2COLENSA_14ComposedLayoutINSA_7SwizzleILi3ELi4ELi3EEENSA_18smem_ptr_flag_bitsILi32EEENSV_INSB_IJNSB_IJNSC_ILi8EEENSC_ILi16EEEEEENSB_IJSJ_SE_EEENSB_IJSE_NSC_ILi7EEEEEEEEENSB_IJNSB_IJSJ_NSC_ILi256EEEEEENSB_IJSE_SX_EEENSB_IJSX_NSC_ILi4096EEEEEEEEEEEEEvEENS14_INSA_23SM90_TMA_LOAD_MULTICASTES1P_vEEEENS_8epilogue10collective6detail29Sm90TmaWarpSpecializedAdapterINS1V_15DefaultEpilogueISM_NSB_IJNSB_IJlllEEESE_SX_EEES20_NS1U_6thread17LinearCombinationISM_Li1EffLNS21_9ScaleType4KindE0ELNS_15FloatRoundStyleE2ESM_EENS_4gemm15EpilogueDefaultEEEEEvvEEEEvNT_6ParamsE,@"STO_CUDA_ENTRY STV_DEFAULT"
_ZN7cutlass13device_kernelINS_4conv6kernel13ConvUniversalINS1_16ConvProblemShapeILNS1_8OperatorE0ELi2EEENS1_10collective14CollectiveConvINS1_46MainloopSm90TmaGmmaWarpSpecializedImplicitGemmILS5_0ELi7ELi2EN4cute5tupleIJNSA_1CILi2EEENSC_ILi1EEESE_EEENS1_36KernelImplicitTmaWarpSpecializedSm90ELi1EEENSB_IJNSC_ILi128EEESI_NSB_IJNSC_ILi32EEEEEEEEENS_10tfloat32_tESM_NSA_8TiledMMAINSA_8MMA_AtomIJNSA_4SM904GMMA30MMA_64x128x8_F32TF32TF32_SS_TNILNSQ_7ScaleInE1ELSS_1EEEEEENSA_6LayoutINSB_IJSE_SE_SE_EEENSB_IJNSC_ILi0EEESX_SX_EEEEENSB_IJNSA_10UnderscoreES10_S10_EEEEENS7_6detail26Sm90ImplicitGemmTileTraitsINSA_20SM90_TMA_LOAD_IM2COLENSA_14ComposedLayoutINSA_7SwizzleILi3ELi4ELi3EEENSA_18smem_ptr_flag_bitsILi32EEENSV_INSB_IJNSB_IJNSC_ILi8EEENSC_ILi16EEEEEENSB_IJSJ_SE_EEENSB_IJSE_NSC_ILi7EEEEEEEEENSB_IJNSB_IJSJ_NSC_ILi256EEEEEENSB_IJSE_SX_EEENSB_IJSX_NSC_ILi4096EEEEEEEEEEEEEvEENS14_INSA_23SM90_TMA_LOAD_MULTICASTES1P_vEEEENS_8epilogue10collective6detail29Sm90TmaWarpSpecializedAdapterINS1V_15DefaultEpilogueISM_NSB_IJNSB_IJlllEEESE_SX_EEES20_NS1U_6thread17LinearCombinationISM_Li1EffLNS21_9ScaleType4KindE0ELNS_15FloatRoundStyleE2ESM_EENS_4gemm15EpilogueDefaultEEEEEvvEEEEvNT_6ParamsE:
[----:B------:R-:W-:Y:S01]  /*0000*/  LDC R1, c[0x0][0x28] ;  /* 0x00000a00ff017b82 */ /* 0x000fe20000000800 */
[----:B------:R-:W0:Y:S01]  /*0010*/  S2R R10, SR_TID.X ;  /* 0x00000000000a7919 */ /* 0x000e220000002100 */
[----:B------:R-:W-:Y:S01]  /*0020*/  ELECT P0, URZ, PT ;  /* 0x00000000003f782f */ /* 0x000fe20003800000 */
[----:B------:R-:W-:Y:S01]  /*0030*/  BSSY B0, `(.L_x_0) ;  /* 0x0000010000007945 */ /* 0x000fe20003800000 */
[----:B------:R-:W1:Y:S01]  /*0040*/  S2R R12, SR_CTAID.X ;  /* 0x00000000000c7919 */ /* 0x000e620000002500 */
[--C-:B0-----:R-:W-:Y:S02]  /*0050*/  SHF.R.U32.HI R0, RZ, 0x5, R10.reuse ;  /* 0x00000005ff007819 */ /* 0x101fe4000001160a */
[----:B------:R-:W-:-:S03]  /*0060*/  SHF.R.U32.HI R2, RZ, 0x7, R10 ;  /* 0x00000007ff027819 */ /* 0x000fc6000001160a */
[----:B------:R-:W0:Y:S04]  /*0070*/  SHFL.IDX PT, R3, R0, RZ, 0x1f ;  /* 0x00001fff00037589 */ /* 0x000e2800000e0000 */
[----:B------:R2:W3:Y:S01]  /*0080*/  SHFL.IDX PT, R11, R2, RZ, 0x1f ;  /* 0x00001fff020b7589 */ /* 0x0004e200000e0000 */
[----:B0-----:R-:W-:-:S13]  /*0090*/  ISETP.NE.OR P0, PT, R3, RZ, !P0 ;  /* 0x000000ff0300720c */ /* 0x001fda0004705670 */
[----:B-123--:R-:W-:Y:S05]  /*00a0*/  @P0 BRA `(.L_x_1) ;  /* 0x0000000000200947 */ /* 0x00efea0003800000 */
[----:B------:R-:W-:Y:S02]  /*00b0*/  ULDC.64 UR4, c[0x0][0x198] ;  /* 0x0000660000047ab9 */ /* 0x000fe40000000a00 */
[----:B------:R-:W-:Y:S02]  /*00c0*/  UIADD3 UR6, UP0, UR4, 0xf0, URZ ;  /* 0x000000f004067890 */ /* 0x000fe4000ff1e03f */
[----:B------:R-:W-:Y:S02]  /*00d0*/  UIADD3 UR4, UP1, UR4, 0x1f0, URZ ;  /* 0x000001f004047890 */ /* 0x000fe4000ff3e03f */
[----:B------:R-:W-:Y:S02]  /*00e0*/  UIADD3.X UR7, URZ, UR5, URZ, UP0, !UPT ;  /* 0x000000053f077290 */ /* 0x000fe400087fe43f */
[----:B------:R-:W-:-:S07]  /*00f0*/  UIADD3.X UR5, URZ, UR5, URZ, UP1, !UPT ;  /* 0x000000053f057290 */ /* 0x000fce0008ffe43f */
[----:B------:R0:W-:Y:S02]  /*0100*/  UTMACCTL.PF [UR6] ;  /* 0x00000000060079b9 */ /* 0x0001e40008040000 */
[----:B------:R0:W-:Y:S02]  /*0110*/  UTMACCTL.PF [UR4] ;  /* 0x00000000040079b9 */ /* 0x0001e40008040000 */
[----:B0-----:R-:W-:Y:S01]  /*0120*/  NOP ;  /* 0x0000000000007918 */ /* 0x001fe20000000000 */
.L_x_1:
[----:B------:R-:W-:Y:S05]  /*0130*/  BSYNC B0 ;  /* 0x0000000000007941 */ /* 0x000fea0003800000 */
.L_x_0:
[----:B------:R-:W0:Y:S01]  /*0140*/  SHFL.IDX PT, R0, R0, RZ, 0x1f ;  /* 0x00001fff00007589 */ /* 0x000e2200000e0000 */
[----:B------:R-:W-:Y:S02]  /*0150*/  SHF.R.S32.HI R5, RZ, 0x1f, R10 ;  /* 0x0000001fff057819 */ /* 0x000fe4000001140a */
[----:B------:R-:W-:Y:S01]  /*0160*/  I2FP.F32.U32 R6, R12 ;  /* 0x0000000c00067245 */ /* 0x000fe20000201000 */
[----:B------:R-:W1:Y:S01]  /*0170*/  S2R R13, SR_CTAID.Y ;  /* 0x00000000000d7919 */ /* 0x000e620000002600 */
[----:B------:R-:W-:-:S04]  /*0180*/  LEA.HI R5, R5, R10, RZ, 0x7 ;  /* 0x0000000a05057211 */ /* 0x000fc800078f38ff */
[----:B------:R-:W-:-:S05]  /*0190*/  LOP3.LUT R5, R5, 0xffffff80, RZ, 0xc0, !PT ;  /* 0xffffff8005057812 */ /* 0x000fca00078ec0ff */
[----:B------:R-:W-:-:S05]  /*01a0*/  IMAD.IADD R15, R10, 0x1, -R5 ;  /* 0x000000010a0f7824 */ /* 0x000fca00078e0a05 */
[----:B------:R-:W-:-:S04]  /*01b0*/  SHF.R.S32.HI R2, RZ, 0x1f, R15 ;  /* 0x0000001fff027819 */ /* 0x000fc8000001140f */
[----:B------:R-:W-:Y:S02]  /*01c0*/  LEA.HI R2, R2, R15, RZ, 0x3 ;  /* 0x0000000f02027211 */ /* 0x000fe400078f18ff */
[----:B0-----:R-:W-:Y:S02]  /*01d0*/  ISETP.NE.AND P0, PT, R0, RZ, PT ;  /* 0x000000ff0000720c */ /* 0x001fe40003f05270 */
[--C-:B------:R-:W-:Y:S02]  /*01e0*/  SHF.R.S32.HI R4, RZ, 0x3, R2.reuse ;  /* 0x00000003ff047819 */ /* 0x100fe40000011402 */
[----:B------:R-:W-:Y:S02]  /*01f0*/  SHF.R.S32.HI R5, RZ, 0x1f, R2 ;  /* 0x0000001fff057819 */ /* 0x000fe40000011402 */
[----:B------:R-:W-:-:S07]  /*0200*/  SHF.R.S32.HI R7, RZ, 0x1f, R0 ;  /* 0x0000001fff077819 */ /* 0x000fce0000011400 */
[----:B-1----:R-:W-:Y:S05]  /*0210*/  @P0 BRA `(.L_x_2) ;  /* 0x0000000000700947 */ /* 0x002fea0003800000 */
[----:B------:R-:W0:Y:S01]  /*0220*/  S2UR UR8, SR_CgaCtaId ;  /* 0x00000000000879c3 */ /* 0x000e220000008800 */
[----:B------:R-:W-:Y:S01]  /*0230*/  UMOV UR4, 0x400 ;  /* 0x0000040000047882 */ /* 0x000fe20000000000 */
[----:B------:R-:W-:Y:S01]  /*0240*/  UMOV UR5, 0x1 ;  /* 0x0000000100057882 */ /* 0x000fe20000000000 */
[----:B------:R-:W-:Y:S01]  /*0250*/  UMOV UR6, 0x2 ;  /* 0x0000000200067882 */ /* 0x000fe20000000000 */
[----:B------:R-:W-:Y:S01]  /*0260*/  ELECT P0, URZ, PT ;  /* 0x00000000003f782f */ /* 0x000fe20003800000 */
[----:B------:R-:W-:-:S04]  /*0270*/  UIADD3 UR6, -UR6, 0x100000, URZ ;  /* 0x0010000006067890 */ /* 0x000fc8000fffe13f */
[----:B------:R-:W-:Y:S02]  /*0280*/  USHF.L.U32 UR7, UR6, 0xb, URZ ;  /* 0x0000000b06077899 */ /* 0x000fe4000800063f */
[----:B------:R-:W-:Y:S02]  /*0290*/  USHF.L.U32 UR6, UR6, 0x1, URZ ;  /* 0x0000000106067899 */ /* 0x000fe4000800063f */
[----:B0-----:R-:W-:Y:S02]  /*02a0*/  ULEA UR8, UR8, UR4, 0x18 ;  /* 0x0000000408087291 */ /* 0x001fe4000f8ec03f */
[----:B------:R-:W-:-:S04]  /*02b0*/  UIADD3 UR4, -UR5, 0x100000, URZ ;  /* 0x0010000005047890 */ /* 0x000fc8000fffe13f */
[----:B------:R-:W-:Y:S02]  /*02c0*/  USHF.L.U32 UR5, UR4, 0xb, URZ ;  /* 0x0000000b04057899 */ /* 0x000fe4000800063f */
[----:B------:R-:W-:Y:S01]  /*02d0*/  USHF.L.U32 UR4, UR4, 0x1, URZ ;  /* 0x0000000104047899 */ /* 0x000fe2000800063f */
[----:B------:R-:W0:Y:S11]  /*02e0*/  FENCE.VIEW.ASYNC.S ;  /* 0x00000000000073c6 */ /* 0x000e360000000000 */
[----:B0-----:R0:W1:Y:S01]  /*02f0*/  SYNCS.EXCH.64 URZ, [UR8+0x38000], UR4 ;  /* 0x03800004083f75b2 */ /* 0x0010620008000100 */
[----:B------:R0:W2:Y:S01]  /*0300*/  SYNCS.EXCH.64 URZ, [UR8+0x38038], UR6 ;  /* 0x03803806083f75b2 */ /* 0x0000a20008000100 */
[----:B------:R0:W3:Y:S01]  /*0310*/  SYNCS.EXCH.64 URZ, [UR8+0x38008], UR4 ;  /* 0x03800804083f75b2 */ /* 0x0000e20008000100 */
[----:B------:R0:W4:Y:S01]  /*0320*/  SYNCS.EXCH.64 URZ, [UR8+0x38040], UR6 ;  /* 0x03804006083f75b2 */ /* 0x0001220008000100 */
[----:B------:R0:W0:Y:S01]  /*0330*/  SYNCS.EXCH.64 URZ, [UR8+0x38010], UR4 ;  /* 0x03801004083f75b2 */ /* 0x0000220008000100 */
        /* <DEDUP_REMOVED lines=9> */
[----:B------:R-:W-:Y:S01]  /*03d0*/  NOP ;  /* 0x0000000000007918 */ /* 0x000fe20000000000 */
.L_x_2:
[----:B0-----:R-:W-:Y:S01]  /*03e0*/  ULDC UR4, c[0x0][0x150] ;  /* 0x0000540000047ab9 */ /* 0x001fe20000000800 */
[----:B------:R-:W-:Y:S01]  /*03f0*/  LEA.HI R5, R5, R4, RZ, 0x2 ;  /* 0x0000000405057211 */ /* 0x000fe200078f10ff */
[----:B------:R-:W-:Y:S01]  /*0400*/  FMUL R6, R6, UR4 ;  /* 0x0000000406067c20 */ /* 0x000fe20008400000 */
[----:B------:R-:W-:Y:S01]  /*0410*/  LEA.HI R7, R7, R0, RZ, 0x2 ;  /* 0x0000000007077211 */ /* 0x000fe200078f10ff */
[----:B------:R-:W-:Y:S01]  /*0420*/  ULDC UR4, c[0x0][0x154] ;  /* 0x0000550000047ab9 */ /* 0x000fe20000000800 */
[----:B------:R-:W-:Y:S01]  /*0430*/  LOP3.LUT R5, R5, 0xfffffffc, RZ, 0xc0, !PT ;  /* 0xfffffffc05057812 */ /* 0x000fe200078ec0ff */
[----:B------:R-:W0:Y:S01]  /*0440*/  LDC R9, c[0x0][0x140] ;  /* 0x00005000ff097b82 */ /* 0x000e220000000800 */
[----:B------:R-:W-:Y:S01]  /*0450*/  LOP3.LUT R7, R7, 0x3ffffffc, RZ, 0xc0, !PT ;  /* 0x3ffffffc07077812 */ /* 0x000fe200078ec0ff */
[----:B------:R-:W5:Y:S01]  /*0460*/  F2I.U32.TRUNC.NTZ R6, R6 ;  /* 0x0000000600067305 */ /* 0x000f62000020f000 */
[----:B------:R-:W-:Y:S01]  /*0470*/  I2FP.F32.U32 R2, R13 ;  /* 0x0000000d00027245 */ /* 0x000fe20000201000 */
[----:B------:R-:W-:Y:S01]  /*0480*/  IMAD.IADD R5, R4, 0x1, -R5 ;  /* 0x0000000104057824 */ /* 0x000fe200078e0a05 */
[----:B------:R-:W-:Y:S01]  /*0490*/  LOP3.LUT P0, RZ, R15, 0x7, RZ, 0xc0, !PT ;  /* 0x000000070fff7812 */ /* 0x000fe2000780c0ff */
[----:B------:R-:W-:Y:S01]  /*04a0*/  IMAD.IADD R0, R0, 0x1, -R7 ;  /* 0x0000000100007824 */ /* 0x000fe200078e0a07 */
[----:B------:R-:W-:Y:S01]  /*04b0*/  ISETP.NE.AND P3, PT, R11, 0x1, PT ;  /* 0x000000010b00780c */ /* 0x000fe20003f65270 */
[----:B------:R-:W-:Y:S01]  /*04c0*/  FMUL R8, R2, UR4 ;  /* 0x0000000402087c20 */ /* 0x000fe20008400000 */
[----:B------:R-:W-:Y:S01]  /*04d0*/  ULDC UR4, c[0x0][0x144] ;  /* 0x0000510000047ab9 */ /* 0x000fe20000000800 */
[----:B------:R-:W-:Y:S01]  /*04e0*/  IMAD R5, R0, 0x4, R5 ;  /* 0x0000000400057824 */ /* 0x000fe200078e0205 */
[----:B------:R-:W-:Y:S01]  /*04f0*/  NOP ;  /* 0x0000000000007918 */ /* 0x000fe20000000000 */
[----:B------:R-:W-:-:S02]  /*0500*/  NOP ;  /* 0x0000000000007918 */ /* 0x000fc40000000000 */
[----:B------:R-:W1:Y:S01]  /*0510*/  F2I.U32.TRUNC.NTZ R8, R8 ;  /* 0x0000000800087305 */ /* 0x000e62000020f000 */
[C---:B------:R-:W-:Y:S01]  /*0520*/  LEA.HI R0, R5.reuse, R5, RZ, 0x1 ;  /* 0x0000000505007211 */ /* 0x040fe200078f08ff */
[C---:B------:R-:W-:Y:S02]  /*0530*/  IMAD.SHL.U32 R2, R5.reuse, 0x4, RZ ;  /* 0x0000000405027824 */ /* 0x040fe400078e00ff */
[----:B-----5:R-:W-:Y:S01]  /*0540*/  IMAD.MOV R7, RZ, RZ, -R6 ;  /* 0x000000ffff077224 */ /* 0x020fe200078e0a06 */
[----:B------:R-:W-:Y:S02]  /*0550*/  LOP3.LUT R0, R0, 0xfffffffe, RZ, 0xc0, !PT ;  /* 0xfffffffe00007812 */ /* 0x000fe400078ec0ff */
[----:B------:R-:W-:Y:S01]  /*0560*/  LOP3.LUT R2, R5, 0xc, R2, 0x78, !PT ;  /* 0x0000000c05027812 */ /* 0x000fe200078e7802 */
[----:B------:R-:W-:Y:S01]  /*0570*/  IMAD R7, R7, UR4, R12 ;  /* 0x0000000407077c24 */ /* 0x000fe2000f8e020c */
[----:B------:R-:W-:Y:S01]  /*0580*/  ULDC UR4, c[0x0][0x148] ;  /* 0x0000520000047ab9 */ /* 0x000fe20000000800 */
[----:B------:R-:W-:Y:S01]  /*0590*/  IMAD.IADD R0, R5, 0x1, -R0 ;  /* 0x0000000105007824 */ /* 0x000fe200078e0a00 */
[----:B0-----:R-:W-:-:S02]  /*05a0*/  ISETP.EQ.U32.AND P1, PT, R9, 0x1, PT ;  /* 0x000000010900780c */ /* 0x001fc40003f22070 */
[----:B------:R-:W-:Y:S02]  /*05b0*/  ISETP.LT.U32.AND P0, PT, R2, 0x2, !P0 ;  /* 0x000000020200780c */ /* 0x000fe40004701070 */
[----:B------:R-:W-:Y:S01]  /*05c0*/  ISETP.NE.AND P4, PT, R0, R7, PT ;  /* 0x000000070000720c */ /* 0x000fe20003f85270 */
[----:B-1----:R-:W-:Y:S01]  /*05d0*/  IMAD.MOV R6, RZ, RZ, -R8 ;  /* 0x000000ffff067224 */ /* 0x002fe200078e0a08 */
[----:B------:R-:W-:-:S03]  /*05e0*/  SHF.R.S32.HI R0, RZ, 0x1f, R3 ;  /* 0x0000001fff007819 */ /* 0x000fc60000011403 */
[----:B------:R-:W-:Y:S01]  /*05f0*/  IMAD R5, R6, UR4, R13 ;  /* 0x0000000406057c24 */ /* 0x000fe2000f8e020d */
[----:B------:R-:W-:-:S04]  /*0600*/  LEA.HI R0, R0, R3, RZ, 0x2 ;  /* 0x0000000300007211 */ /* 0x000fc800078f10ff */
[----:B------:R-:W-:-:S03]  /*0610*/  LOP3.LUT R0, R0, 0xfffffffc, RZ, 0xc0, !PT ;  /* 0xfffffffc00007812 */ /* 0x000fc600078ec0ff */
[----:B------:R-:W-:Y:S02]  /*0620*/  @P4 LEA.HI R4, R2, R2, RZ, 0x1 ;  /* 0x0000000202044211 */ /* 0x000fe400078f08ff */
[----:B------:R-:W-:Y:S01]  /*0630*/  IMAD.IADD R8, R3, 0x1, -R0 ;  /* 0x0000000103087824 */ /* 0x000fe200078e0a00 */
[----:B------:R-:W-:Y:S02]  /*0640*/  SEL R0, RZ, 0x1, !P0 ;  /* 0x00000001ff007807 */ /* 0x000fe40004000000 */
[----:B------:R-:W-:Y:S02]  /*0650*/  @P4 SHF.R.S32.HI R4, RZ, 0x1, R4 ;  /* 0x00000001ff044819 */ /* 0x000fe40000011404 */
[----:B------:R-:W-:Y:S02]  /*0660*/  LOP3.LUT P2, RZ, R11, R8, RZ, 0xfc, !PT ;  /* 0x000000080bff7212 */ /* 0x000fe4000784fcff */
[----:B------:R-:W-:Y:S01]  /*0670*/  @P4 ISETP.NE.AND P5, PT, R4, R5, PT ;  /* 0x000000050400420c */ /* 0x000fe20003fa5270 */
[----:B------:R-:W-:Y:S01]  /*0680*/  IMAD.MOV.U32 R5, RZ, RZ, 0x1 ;  /* 0x00000001ff057424 */ /* 0x000fe200078e00ff */
[----:B------:R-:W-:-:S02]  /*0690*/  SEL R3, RZ, 0x1, P2 ;  /* 0x00000001ff037807 */ /* 0x000fc40001000000 */
[----:B------:R-:W-:Y:S02]  /*06a0*/  @P4 SEL R5, RZ, 0x1, P5 ;  /* 0x00000001ff054807 */ /* 0x000fe40002800000 */
[----:B------:R-:W-:Y:S02]  /*06b0*/  SEL R3, R3, 0x2, P3 ;  /* 0x0000000203037807 */ /* 0x000fe40001800000 */
[----:B------:R-:W-:Y:S01]  /*06c0*/  LOP3.LUT R5, R5, R0, RZ, 0xc0, !PT ;  /* 0x0000000005057212 */ /* 0x000fe200078ec0ff */
[----:B------:R-:W-:Y:S06]  /*06d0*/  @!P1 BRA `(.L_x_3) ;  /* 0x0000000000089947 */ /* 0x000fec0003800000 */
[----:B--234-:R-:W-:Y:S01]  /*06e0*/  UCGABAR_ARV ;  /* 0x00000000000079c7 */ /* 0x01cfe20008000000 */
[----:B------:R-:W-:Y:S05]  /*06f0*/  BRA `(.L_x_4) ;  /* 0x0000000000047947 */ /* 0x000fea0003800000 */
.L_x_3:
[----:B--234-:R-:W-:Y:S01]  /*0700*/  NOP ;  /* 0x0000000000007918 */ /* 0x01cfe20000000000 */
.L_x_4:
[----:B------:R-:W-:Y:S01]  /*0710*/  ULDC.64 UR4, c[0x0][0x598] ;  /* 0x0001660000047ab9 */ /* 0x000fe20000000a00 */
[----:B------:R-:W-:Y:S01]  /*0720*/  ULDC.64 UR12, c[0x0][0x208] ;  /* 0x00008200000c7ab9 */ /* 0x000fe20000000a00 */
[----:B------:R-:W-:-:S04]  /*0730*/  ISETP.NE.U32.AND P0, PT, RZ, UR4, PT ;  /* 0x00000004ff007c0c */ /* 0x000fc8000bf05070 */
[----:B------:R-:W-:-:S13]  /*0740*/  ISETP.NE.AND.EX P0, PT, RZ, UR5, PT, P0 ;  /* 0x00000005ff007c0c */ /* 0x000fda000bf05300 */
[----:B------:R-:W-:Y:S05]  /*0750*/  @!P0 BRA `(.L_x_5) ;  /* 0x00000000001c8947 */ /* 0x000fea0003800000 */
[----:B------:R-:W0:Y:S02]  /*0760*/  LDC.64 R6, c[0x0][0x598] ;  /* 0x00016600ff067b82 */ /* 0x000e240000000a00 */
[----:B0-----:R-:W2:Y:S02]  /*0770*/  LDG.E.64 R6, desc[UR12][R6.64] ;  /* 0x0000000c06067981 */ /* 0x001ea4000c1e1b00 */
[----:B--2---:R-:W-:-:S04]  /*0780*/  ISETP.NE.U32.AND P0, PT, R6, RZ, PT ;  /* 0x000000ff0600720c */ /* 0x004fc80003f05070 */
[----:B------:R-:W-:-:S13]  /*0790*/  ISETP.NE.AND.EX P0, PT, R7, RZ, PT, P0 ;  /* 0x000000ff0700720c */ /* 0x000fda0003f05300 */
[----:B------:R-:W-:Y:S05]  /*07a0*/  @!P0 BRA `(.L_x_5) ;  /* 0x0000000000088947 */ /* 0x000fea0003800000 */
[----:B------:R0:W5:Y:S01]  /*07b0*/  LD.E R0, desc[UR12][R6.64] ;  /* 0x0000000c06007980 */ /* 0x000162000c101900 */
[----:B------:R-:W-:Y:S05]  /*07c0*/  BRA `(.L_x_6) ;  /* 0x0000000000207947 */ /* 0x000fea0003800000 */
.L_x_5:
[----:B------:R-:W-:Y:S02]  /*07d0*/  ULDC.64 UR4, c[0x0][0x588] ;  /* 0x0001620000047ab9 */ /* 0x000fe40000000a00 */
[----:B------:R-:W-:-:S04]  /*07e0*/  ISETP.NE.U32.AND P0, PT, RZ, UR4, PT ;  /* 0x00000004ff007c0c */ /* 0x000fc8000bf05070 */
[----:B------:R-:W-:-:S13]  /*07f0*/  ISETP.NE.AND.EX P0, PT, RZ, UR5, PT, P0 ;  /* 0x00000005ff007c0c */ /* 0x000fda000bf05300 */
[----:B------:R-:W-:Y:S05]  /*0800*/  @!P0 BRA `(.L_x_7) ;  /* 0x00000000000c8947 */ /* 0x000fea0003800000 */
[----:B------:R-:W0:Y:S02]  /*0810*/  LDC.64 R6, c[0x0][0x588] ;  /* 0x00016200ff067b82 */ /* 0x000e240000000a00 */
[----:B0-----:R1:W5:Y:S01]  /*0820*/  LDG.E R0, desc[UR12][R6.64] ;  /* 0x0000000c06007981 */ /* 0x001362000c1e1900 */
[----:B------:R-:W-:Y:S05]  /*0830*/  BRA `(.L_x_6) ;  /* 0x0000000000047947 */ /* 0x000fea0003800000 */
.L_x_7:
[----:B------:R-:W2:Y:S02]  /*0840*/  LDC R0, c[0x0][0x580] ;  /* 0x00016000ff007b82 */ /* 0x000ea40000000800 */
.L_x_6:
[----:B------:R-:W-:Y:S02]  /*0850*/  ULDC.64 UR4, c[0x0][0x5a0] ;  /* 0x0001680000047ab9 */ /* 0x000fe40000000a00 */
[----:B------:R-:W-:-:S04]  /*0860*/  ISETP.NE.U32.AND P0, PT, RZ, UR4, PT ;  /* 0x00000004ff007c0c */ /* 0x000fc8000bf05070 */
[----:B------:R-:W-:-:S13]  /*0870*/  ISETP.NE.AND.EX P0, PT, RZ, UR5, PT, P0 ;  /* 0x00000005ff007c0c */ /* 0x000fda000bf05300 */
[----:B------:R-:W-:Y:S05]  /*0880*/  @!P0 BRA `(.L_x_8) ;  /* 0x00000000001c8947 */ /* 0x000fea0003800000 */
[----:B01----:R-:W0:Y:S02]  /*0890*/  LDC.64 R6, c[0x0][0x5a0] ;  /* 0x00016800ff067b82 */ /* 0x003e240000000a00 */
[----:B0-----:R-:W3:Y:S02]  /*08a0*/  LDG.E.64 R6, desc[UR12][R6.64] ;  /* 0x0000000c06067981 */ /* 0x001ee4000c1e1b00 */
[----:B---3--:R-:W-:-:S04]  /*08b0*/  ISETP.NE.U32.AND P0, PT, R6, RZ, PT ;  /* 0x000000ff0600720c */ /* 0x008fc80003f05070 */
[----:B------:R-:W-:-:S13]  /*08c0*/  ISETP.NE.AND.EX P0, PT, R7, RZ, PT, P0 ;  /* 0x000000ff0700720c */ /* 0x000fda0003f05300 */
[----:B------:R-:W-:Y:S05]  /*08d0*/  @!P0 BRA `(.L_x_8) ;  /* 0x0000000000088947 */ /* 0x000fea0003800000 */
[----:B------:R0:W5:Y:S01]  /*08e0*/  LD.E R9, desc[UR12][R6.64] ;  /* 0x0000000c06097980 */ /* 0x000162000c101900 */
[----:B------:R-:W-:Y:S05]  /*08f0*/  BRA `(.L_x_9) ;  /* 0x0000000000207947 */ /* 0x000fea0003800000 */
.L_x_8:
[----:B------:R-:W-:Y:S02]  /*0900*/  ULDC.64 UR4, c[0x0][0x590] ;  /* 0x0001640000047ab9 */ /* 0x000fe40000000a00 */
[----:B------:R-:W-:-:S04]  /*0910*/  ISETP.NE.U32.AND P0, PT, RZ, UR4, PT ;  /* 0x00000004ff007c0c */ /* 0x000fc8000bf05070 */
[----:B------:R-:W-:-:S13]  /*0920*/  ISETP.NE.AND.EX P0, PT, RZ, UR5, PT, P0 ;  /* 0x00000005ff007c0c */ /* 0x000fda000bf05300 */
[----:B------:R-:W-:Y:S05]  /*0930*/  @!P0 BRA `(.L_x_10) ;  /* 0x00000000000c8947 */ /* 0x000fea0003800000 */
[----:B01----:R-:W0:Y:S02]  /*0940*/  LDC.64 R6, c[0x0][0x590] ;  /* 0x00016400ff067b82 */ /* 0x003e240000000a00 */
[----:B0-----:R1:W5:Y:S01]  /*0950*/  LDG.E R9, desc[UR12][R6.64] ;  /* 0x0000000c06097981 */ /* 0x001362000c1e1900 */
[----:B------:R-:W-:Y:S05]  /*0960*/  BRA `(.L_x_9) ;  /* 0x0000000000047947 */ /* 0x000fea0003800000 */
.L_x_10:
[----:B------:R-:W3:Y:S02]  /*0970*/  LDC R9, c[0x0][0x584] ;  /* 0x00016100ff097b82 */ /* 0x000ee40000000800 */
.L_x_9:
[----:B------:R-:W4:Y:S08]  /*0980*/  LDC R4, c[0x0][0x3c4] ;  /* 0x0000f100ff047b82 */ /* 0x000f300000000800 */
[----:B------:R-:W2:Y:S01]  /*0990*/  LDC.64 R16, c[0x0][0x3c8] ;  /* 0x0000f200ff107b82 */ /* 0x000ea20000000a00 */
[----:B----4-:R-:W-:-:S05]  /*09a0*/  VIADD R4, R4, 0x1f ;  /* 0x0000001f04047836 */ /* 0x010fca0000000000 */
[----:B01----:R-:W-:-:S04]  /*09b0*/  SHF.R.S32.HI R7, RZ, 0x1f, R4 ;  /* 0x0000001fff077819 */ /* 0x003fc80000011404 */
[----:B------:R-:W-:-:S04]  /*09c0*/  LEA.HI R7, R7, R4, RZ, 0x5 ;  /* 0x0000000407077211 */ /* 0x000fc800078f28ff */
[----:B------:R-:W-:-:S05]  /*09d0*/  SHF.R.S32.HI R7, RZ, 0x5, R7 ;  /* 0x00000005ff077819 */ /* 0x000fca0000011407 */
[----:B--2---:R-:W-:-:S04]  /*09e0*/  IMAD R4, R7, R16, RZ ;  /* 0x0000001007047224 */ /* 0x004fc800078e02ff */
[----:B------:R-:W-:Y:S01]  /*09f0*/  IMAD R4, R4, R17, RZ ;  /* 0x0000001104047224 */ /* 0x000fe200078e02ff */
[----:B------:R-:W-:Y:S06]  /*0a00*/  @!P1 BRA `(.L_x_11) ;  /* 0x00000000000c9947 */ /* 0x000fec0003800000 */
[----:B------:R-:W-:Y:S01]  /*0a10*/  UCGABAR_WAIT ;  /* 0x0000000000007dc7 */ /* 0x000fe20008000000 */
[----:B------:R-:W-:Y:S01]  /*0a20*/  CCTL.IVALL ;  /* 0x00000000ff00798f */ /* 0x000fe20002000000 */
[----:B------:R-:W-:Y:S05]  /*0a30*/  BRA `(.L_x_12) ;  /* 0x0000000000047947 */ /* 0x000fea0003800000 */
.L_x_11:
[----:B------:R-:W-:Y:S06]  /*0a40*/  BAR.SYNC.DEFER_BLOCKING 0x0 ;  /* 0x0000000000007b1d */ /* 0x000fec0000010000 */
.L_x_12:
[----:B------:R-:W-:-:S13]  /*0a50*/  ISETP.NE.AND P0, PT, R11, RZ, PT ;  /* 0x000000ff0b00720c */ /* 0x000fda0003f05270 */
[----:B------:R-:W-:Y:S05]  /*0a60*/  @!P0 BRA `(.L_x_13) ;  /* 0x00000088006c8947 */ /* 0x000fea0003800000 */
[----:B------:R-:W-:-:S13]  /*0a70*/  ISETP.NE.AND P0, PT, R11, 0x1, PT ;  /* 0x000000010b00780c */ /* 0x000fda0003f05270 */
[----:B------:R-:W-:Y:S05]  /*0a80*/  @P0 EXIT ;  /* 0x000000000000094d */ /* 0x000fea0003800000 */
[----:B------:R-:W-:Y:S01]  /*0a90*/  ISETP.GE.AND P0, PT, R4, 0x1, PT ;  /* 0x000000010400780c */ /* 0x000fe20003f06270 */
[----:B------:R-:W-:Y:S01]  /*0aa0*/  UMOV UR4, URZ ;  /* 0x0000003f00047c82 */ /* 0x000fe20008000000 */
[----:B------:R-:W-:Y:S02]  /*0ab0*/  CS2R R86, SRZ ;  /* 0x0000000000567805 */ /* 0x000fe4000001ff00 */
[----:B------:R-:W-:Y:S02]  /*0ac0*/  CS2R R88, SRZ ;  /* 0x0000000000587805 */ /* 0x000fe4000001ff00 */
[----:B------:R-:W-:Y:S02]  /*0ad0*/  CS2R R90, SRZ ;  /* 0x00000000005a7805 */ /* 0x000fe4000001ff00 */
[----:B------:R-:W-:Y:S02]  /*0ae0*/  CS2R R92, SRZ ;  /* 0x00000000005c7805 */ /* 0x000fe4000001ff00 */
[----:B------:R-:W-:-:S02]  /*0af0*/  CS2R R94, SRZ ;  /* 0x00000000005e7805 */ /* 0x000fc4000001ff00 */
[----:B------:R-:W-:Y:S02]  /*0b00*/  CS2R R96, SRZ ;  /* 0x0000000000607805 */ /* 0x000fe4000001ff00 */
        /* <DEDUP_REMOVED lines=57> */
[----:B------:R-:W-:Y:S01]  /*0ea0*/  CS2R R84, SRZ ;  /* 0x0000000000547805 */ /* 0x000fe2000001ff00 */
[----:B------:R-:W-:Y:S06]  /*0eb0*/  @!P0 BRA `(.L_x_14) ;  /* 0x0000000000d88947 */ /* 0x000fec0003800000 */
[----:B------:R-:W-:-:S04]  /*0ec0*/  LOP3.LUT R6, R3, 0x1, RZ, 0xfc, !PT ;  /* 0x0000000103067812 */ /* 0x000fc800078efcff */
[----:B------:R-:W-:-:S13]  /*0ed0*/  ISETP.NE.AND P1, PT, R6, 0x3, PT ;  /* 0x000000030600780c */ /* 0x000fda0003f25270 */
[----:B------:R-:W-:Y:S05]  /*0ee0*/  @!P1 BRA `(.L_x_15) ;  /* 0x0000000000049947 */ /* 0x000fea0003800000 */
[----:B------:R-:W-:Y:S01]  /*0ef0*/  BPT.TRAP 0x1 ;  /* 0x000000040000795c */ /* 0x000fe20000300000 */
.L_x_15:
[----:B------:R-:W0:Y:S01]  /*0f00*/  S2UR UR5, SR_CgaCtaId ;  /* 0x00000000000579c3 */ /* 0x000e220000008800 */
[----:B------:R-:W-:Y:S01]  /*0f10*/  SHF.L.U32 R6, RZ, 0x1f, RZ ;  /* 0x0000001fff067819 */ /* 0x000fe200000006ff */
[----:B------:R-:W-:Y:S02]  /*0f20*/  UMOV UR4, 0x400 ;  /* 0x0000040000047882 */ /* 0x000fe40000000000 */
[----:B0-----:R-:W-:-:S12]  /*0f30*/  ULEA UR4, UR5, UR4, 0x18 ;  /* 0x0000000405047291 */ /* 0x001fd8000f8ec03f */
.L_x_16:
[----:B0-----:R-:W-:-:S04]  /*0f40*/  IMAD.U32 R7, RZ, RZ, UR4 ;  /* 0x00000004ff077e24 */ /* 0x001fc8000f8e00ff */
[----:B------:R0:W1:Y:S03]  /*0f50*/  SYNCS.PHASECHK.TRANS64.TRYWAIT P1, [R7+URZ+0x38000], R6 ;  /* 0x03800006070075a7 */ /* 0x000066000802017f */
[----:B-1----:R-:W-:Y:S05]  /*0f60*/  @!P1 NANOSLEEP.SYNCS 0x989680 ;  /* 0x009896800000995d */ /* 0x002fea0003900000 */
[----:B------:R-:W1:Y:S02]  /*0f70*/  @!P1 SYNCS.PHASECHK.TRANS64 P1, [R7+URZ+0x38000], R6 ;  /* 0x03800006070095a7 */ /* 0x000e64000802007f */
[----:B-1----:R-:W-:Y:S05]  /*0f80*/  @!P1 BRA `(.L_x_16) ;  /* 0xfffffffc00ec9947 */ /* 0x002fea000383ffff */
[----:B------:R-:W-:Y:S01]  /*0f90*/  UIADD3 UR5, UR4, 0x1c000, URZ ;  /* 0x0001c00004057890 */ /* 0x000fe2000fffe03f */
[----:B------:R-:W-:Y:S01]  /*0fa0*/  WARPGROUP.ARRIVE ;  /* 0x00000000000079c5 */ /* 0x000fe20000000000 */
[----:B------:R-:W-:Y:S02]  /*0fb0*/  USHF.R.U32.HI UR4, URZ, 0x4, UR4 ;  /* 0x000000043f047899 */ /* 0x000fe40008011604 */
[----:B------:R-:W-:Y:S02]  /*0fc0*/  USHF.R.U32.HI UR5, URZ, 0x4, UR5 ;  /* 0x000000043f057899 */ /* 0x000fe40008011605 */
[----:B------:R-:W-:Y:S02]  /*0fd0*/  ULOP3.LUT UR4, UR4, 0x3fff, URZ, 0xc0, !UPT ;  /* 0x00003fff04047892 */ /* 0x000fe4000f8ec03f */
[----:B------:R-:W-:Y:S02]  /*0fe0*/  ULOP3.LUT UR5, UR5, 0x3fff, URZ, 0xc0, !UPT ;  /* 0x00003fff05057892 */ /* 0x000fe4000f8ec03f */
[----:B------:R-:W-:-:S02]  /*0ff0*/  ULOP3.LUT UR8, UR4, 0x10000, URZ, 0xfc, !UPT ;  /* 0x0001000004087892 */ /* 0x000fc4000f8efc3f */
[----:B------:R-:W-:Y:S01]  /*1000*/  ULOP3.LUT UR9, UR5, 0x10000, URZ, 0xfc, !UPT ;  /* 0x0001000005097892 */ /* 0x000fe2000f8efc3f */
[----:B------:R-:W-:Y:S02]  /*1010*/  UMOV UR7, 0x40000040 ;  /* 0x4000004000077882 */ /* 0x000fe40000000000 */
[----:B------:R-:W-:Y:S02]  /*1020*/  UMOV UR5, 0x40000040 ;  /* 0x4000004000057882 */ /* 0x000fe40000000000 */
[----:B------:R-:W-:Y:S02]  /*1030*/  UMOV UR4, UR8 ;  /* 0x0000000800047c82 */ /* 0x000fe40008000000 */
[----:B------:R-:W-:Y:S02]  /*1040*/  UMOV UR6, UR9 ;  /* 0x0000000900067c82 */ /* 0x000fe40008000000 */
[----:B------:R-:W-:Y:S01]  /*1050*/  HGMMA.64x128x8.F32.TF32 R88, gdesc[UR4], RZ, !UPT ;  /* 0x05e00000045879f0 */ /* 0x000fe2000c7028ff */
[----:B------:R-:W-:Y:S01]  /*1060*/  UIADD3 UR4, UR8, 0x200, URZ ;  /* 0x0000020008047890 */ /* 0x000fe2000fffe03f */
[----:B------:R-:W-:-:S10]  /*1070*/  UMOV UR5, 0x40000040 ;  /* 0x4000004000057882 */ /* 0x000fd40000000000 */
[----:B------:R-:W-:Y:S01]  /*1080*/  HGMMA.64x128x8.F32.TF32 R24, gdesc[UR4], RZ, !UPT ;  /* 0x05e00000041879f0 */ /* 0x000fe2000c7028ff */
[----:B------:R-:W-:Y:S02]  /*1090*/  UIADD3 UR4, UR8, 0x2, URZ ;  /* 0x0000000208047890 */ /* 0x000fe4000fffe03f */
[----:B------:R-:W-:Y:S01]  /*10a0*/  UIADD3 UR6, UR9, 0x2, URZ ;  /* 0x0000000209067890 */ /* 0x000fe2000fffe03f */
[----:B------:R-:W-:Y:S01]  /*10b0*/  UMOV UR5, 0x40000040 ;  /* 0x4000004000057882 */ /* 0x000fe20000000000 */
[----:B------:R-:W-:-:S07]  /*10c0*/  UMOV UR7, 0x40000040 ;  /* 0x4000004000077882 */ /* 0x000fce0000000000 */
[----:B------:R-:W-:Y:S01]  /*10d0*/  HGMMA.64x128x8.F32.TF32 R88, gdesc[UR4], R88 ;  /* 0x05e00000045879f0 */ /* 0x000fe20008702858 */
[----:B------:R-:W-:Y:S01]  /*10e0*/  UIADD3 UR4, UR8, 0x202, URZ ;  /* 0x0000020208047890 */ /* 0x000fe2000fffe03f */
[----:B------:R-:W-:-:S10]  /*10f0*/  UMOV UR5, 0x40000040 ;  /* 0x4000004000057882 */ /* 0x000fd40000000000 */
[----:B------:R-:W-:Y:S01]  /*1100*/  HGMMA.64x128x8.F32.TF32 R24, gdesc[UR4], R24 ;  /* 0x05e00000041879f0 */ /* 0x000fe20008702818 */
        /* <DEDUP_REMOVED lines=15> */
[----:B------:R-:W-:Y:S01]  /*1200*/  HGMMA.64x128x8.F32.TF32 R24, gdesc[UR4], R24, gsb0 ;  /* 0x05e00000041879f0 */ /* 0x000fe20008002818 */
[----:B------:R-:W-:-:S05]  /*1210*/  UMOV UR4, 0x1 ;  /* 0x0000000100047882 */ /* 0x000fca0000000000 */
.L_x_14:
[----:B0-----:R-:W-:-:S05]  /*1220*/  VIMNMX R7, R4, 0x1, PT ;  /* 0x0000000104077848 */ /* 0x001fca0003fe0100 */
[----:B------:R-:W-:-:S05]  /*1230*/  IMAD.IADD R7, R4, 0x1, -R7 ;  /* 0x0000000104077824 */ /* 0x000fca00078e0a07 */
[----:B------:R-:W-:-:S13]  /*1240*/  ISETP.GE.AND P1, PT, R7, 0x1, PT ;  /* 0x000000010700780c */ /* 0x000fda0003f26270 */
[----:B------:R-:W-:Y:S05]  /*1250*/  @!P1 BRA `(.L_x_17) ;  /* 0x00000004004c9947 */ /* 0x000fea0003800000 */
[----:B------:R-:W0:Y:S01]  /*1260*/  S2UR UR6, SR_CgaCtaId ;  /* 0x00000000000679c3 */ /* 0x000e220000008800 */
[----:B------:R-:W-:Y:S01]  /*1270*/  UMOV UR5, 0x400 ;  /* 0x0000040000057882 */ /* 0x000fe20000000000 */
[----:B------:R-:W-:Y:S01]  /*1280*/  LOP3.LUT R12, R3, 0x1, RZ, 0xfc, !PT ;  /* 0x00000001030c7812 */ /* 0x000fe200078efcff */
[----:B------:R-:W-:Y:S01]  /*1290*/  IMAD.MOV.U32 R10, RZ, RZ, RZ ;  /* 0x000000ffff0a7224 */ /* 0x000fe200078e00ff */
[----:B------:R-:W-:Y:S01]  /*12a0*/  UISETP.NE.U32.AND UP0, UPT, UR4, URZ, UPT ;  /* 0x0000003f0400728c */ /* 0x000fe2000bf05070 */
[----:B------:R-:W-:Y:S02]  /*12b0*/  IMAD.MOV.U32 R4, RZ, RZ, R7 ;  /* 0x000000ffff047224 */ /* 0x000fe400078e0007 */
[----:B------:R-:W-:Y:S01]  /*12c0*/  IMAD.MOV.U32 R6, RZ, RZ, RZ ;  /* 0x000000ffff067224 */ /* 0x000fe200078e00ff */
[----:B0-----:R-:W-:-:S04]  /*12d0*/  ULEA UR7, UR6, UR5, 0x18 ;  /* 0x0000000506077291 */ /* 0x001fc8000f8ec03f */
[----:B------:R-:W-:Y:S02]  /*12e0*/  UIADD3 UR6, UR7, 0x1c000, URZ ;  /* 0x0001c00007067890 */ /* 0x000fe4000fffe03f */
[----:B------:R-:W-:Y:S02]  /*12f0*/  USHF.R.U32.HI UR5, URZ, 0x4, UR7 ;  /* 0x000000043f057899 */ /* 0x000fe40008011607 */
[----:B------:R-:W-:Y:S02]  /*1300*/  USHF.R.U32.HI UR6, URZ, 0x4, UR6 ;  /* 0x000000043f067899 */ /* 0x000fe40008011606 */
[----:B------:R-:W-:Y:S02]  /*1310*/  ULOP3.LUT UR5, UR5, 0x3fff, URZ, 0xc0, !UPT ;  /* 0x00003fff05057892 */ /* 0x000fe4000f8ec03f */
[----:B------:R-:W-:Y:S02]  /*1320*/  ULOP3.LUT UR6, UR6, 0x3fff, URZ, 0xc0, !UPT ;  /* 0x00003fff06067892 */ /* 0x000fe4000f8ec03f */
[----:B------:R-:W-:-:S02]  /*1330*/  ULOP3.LUT UR14, UR5, 0x10000, URZ, 0xfc, !UPT ;  /* 0x00010000050e7892 */ /* 0x000fc4000f8efc3f */
[----:B------:R-:W-:-:S12]  /*1340*/  ULOP3.LUT UR15, UR6, 0x10000, URZ, 0xfc, !UPT ;  /* 0x00010000060f7892 */ /* 0x000fd8000f8efc3f */
.L_x_22:
[----:B------:R-:W-:-:S13]  /*1350*/  ISETP.NE.AND P2, PT, R12, 0x3, PT ;  /* 0x000000030c00780c */ /* 0x000fda0003f45270 */
[----:B------:R-:W-:Y:S05]  /*1360*/  @!P2 BRA `(.L_x_18) ;  /* 0x000000000004a947 */ /* 0x000fea0003800000 */
[----:B------:R-:W-:Y:S01]  /*1370*/  BPT.TRAP 0x1 ;  /* 0x000000040000795c */ /* 0x000fe20000300000 */
.L_x_18:
[----:B------:R-:W-:Y:S01]  /*1380*/  SHF.L.U32 R8, R10, 0x1f, RZ ;  /* 0x0000001f0a087819 */ /* 0x000fe200000006ff */
[----:B------:R-:W-:-:S12]  /*1390*/  ULEA UR5, UR4, UR7, 0x3 ;  /* 0x0000000704057291 */ /* 0x000fd8000f8e183f */
.L_x_19:
[----:B0-----:R-:W-:-:S04]  /*13a0*/  IMAD.U32 R11, RZ, RZ, UR5 ;  /* 0x00000005ff0b7e24 */ /* 0x001fc8000f8e00ff */
[----:B------:R0:W1:Y:S03]  /*13b0*/  SYNCS.PHASECHK.TRANS64.TRYWAIT P1, [R11+URZ+0x38000], R8 ;  /* 0x038000080b0075a7 */ /* 0x000066000802017f */
[----:B-1----:R-:W-:Y:S05]  /*13c0*/  @!P1 NANOSLEEP.SYNCS 0x989680 ;  /* 0x009896800000995d */ /* 0x002fea0003900000 */
[----:B------:R-:W1:Y:S02]  /*13d0*/  @!P1 SYNCS.PHASECHK.TRANS64 P1, [R11+URZ+0x38000], R8 ;  /* 0x038000080b0095a7 */ /* 0x000e64000802007f */
[----:B-1----:R-:W-:Y:S05]  /*13e0*/  @!P1 BRA `(.L_x_19) ;  /* 0xfffffffc00ec9947 */ /* 0x002fea000383ffff */
[----:B------:R-:W-:Y:S01]  /*13f0*/  ULEA UR5, UR4, UR14, 0xa ;  /* 0x0000000e04057291 */ /* 0x000fe2000f8e503f */
[----:B------:R-:W-:Y:S01]  /*1400*/  WARPGROUP.ARRIVE ;  /* 0x00000000000079c5 */ /* 0x000fe20000000000 */
[----:B------:R-:W-:Y:S01]  /*1410*/  ULEA UR6, UR4, UR15, 0xa ;  /* 0x0000000f04067291 */ /* 0x000fe2000f8e503f */
[----:B------:R-:W-:Y:S01]  /*1420*/  UMOV UR9, 0x40000040 ;  /* 0x4000004000097882 */ /* 0x000fe20000000000 */
[----:B------:R-:W-:-:S03]  /*1430*/  UMOV UR11, 0x40000040 ;  /* 0x40000040000b7882 */ /* 0x000fc60000000000 */
[----:B------:R-:W-:Y:S02]  /*1440*/  UMOV UR8, UR5 ;  /* 0x0000000500087c82 */ /* 0x000fe40008000000 */
[----:B------:R-:W-:Y:S02]  /*1450*/  UMOV UR10, UR6 ;  /* 0x00000006000a7c82 */ /* 0x000fe40008000000 */
[----:B------:R-:W-:Y:S01]  /*1460*/  HGMMA.64x128x8.F32.TF32 R88, gdesc[UR8], R88, UP0 ;  /* 0x05e00000085879f0 */ /* 0x000fe2000bf02858 */
[----:B------:R-:W-:Y:S01]  /*1470*/  UIADD3 UR8, UR5, 0x200, URZ ;  /* 0x0000020005087890 */ /* 0x000fe2000fffe03f */
[----:B------:R-:W-:-:S10]  /*1480*/  UMOV UR9, 0x40000040 ;  /* 0x4000004000097882 */ /* 0x000fd40000000000 */
[----:B------:R-:W-:Y:S01]  /*1490*/  HGMMA.64x128x8.F32.TF32 R24, gdesc[UR8], R24, UP0 ;  /* 0x05e00000081879f0 */ /* 0x000fe2000bf02818 */
        /* <DEDUP_REMOVED lines=23> */
[----:B------:R-:W-:Y:S03]  /*1610*/  HGMMA.64x128x8.F32.TF32 R24, gdesc[UR8], R24, gsb0 ;  /* 0x05e00000081879f0 */ /* 0x000fe60008002818 */
[----:B------:R-:W-:Y:S02]  /*1620*/  WARPGROUP.DEPBAR.LE gsb0, 0x1 ;  /* 0x00008000000079c5 */ /* 0x000fe40000010100 */
[----:B------:R-:W-:Y:S05]  /*1630*/  @!P2 BRA `(.L_x_20) ;  /* 0x000000000004a947 */ /* 0x000fea0003800000 */
[----:B------:R-:W-:Y:S01]  /*1640*/  BPT.TRAP 0x1 ;  /* 0x000000040000795c */ /* 0x000fe20000300000 */
.L_x_20:
[----:B------:R-:W-:-:S13]  /*1650*/  ISETP.NE.AND P1, PT, R5, RZ, PT ;  /* 0x000000ff0500720c */ /* 0x000fda0003f25270 */
[----:B0-----:R-:W-:-:S05]  /*1660*/  @P1 LEA R8, R6, UR7, 0x3 ;  /* 0x0000000706081c11 */ /* 0x001fca000f8e18ff */
[----:B------:R-:W-:-:S05]  /*1670*/  @P1 VIADD R11, R8, 0x38038 ;  /* 0x00038038080b1836 */ /* 0x000fca0000000000 */
[----:B------:R-:W-:-:S04]  /*1680*/  @P1 PRMT R11, R2, 0x654, R11 ;  /* 0x00000654020b1816 */ /* 0x000fc8000000000b */
[----:B------:R0:W-:Y:S01]  /*1690*/  @P1 SYNCS.ARRIVE.TRANS64.RED.A1T0 RZ, [R11+URZ], RZ ;  /* 0x000000ff0bff19a7 */ /* 0x0001e2000810043f */
[----:B------:R-:W-:-:S13]  /*16a0*/  ISETP.GT.U32.AND P1, PT, R3, 0x1, PT ;  /* 0x000000010300780c */ /* 0x000fda0003f24070 */
[----:B0-----:R-:W-:Y:S05]  /*16b0*/  @P1 BRA `(.L_x_21) ;  /* 0x0000000000041947 */ /* 0x001fea0003800000 */
[----:B------:R-:W-:Y:S01]  /*16c0*/  BPT.TRAP 0x1 ;  /* 0x000000040000795c */ /* 0x000fe20000300000 */
.L_x_21:
[----:B------:R-:W-:Y:S01]  /*16d0*/  UIADD3 UR4, UR4, 0x1, URZ ;  /* 0x0000000104047890 */ /* 0x000fe2000fffe03f */
[----:B------:R-:W-:Y:S01]  /*16e0*/  ISETP.GT.AND P2, PT, R4, 0x1, PT ;  /* 0x000000010400780c */ /* 0x000fe20003f44270 */
[----:B------:R-:W-:Y:S02]  /*16f0*/  VIADD R6, R6, 0x1 ;  /* 0x0000000106067836 */ /* 0x000fe40000000000 */
[----:B------:R-:W-:Y:S01]  /*1700*/  UISETP.NE.AND UP0, UPT, UR4, 0x7, UPT ;  /* 0x000000070400788c */ /* 0x000fe2000bf05270 */
[----:B------:R-:W-:Y:S02]  /*1710*/  VIADD R4, R4, 0xffffffff ;  /* 0xffffffff04047836 */ /* 0x000fe40000000000 */
[C---:B------:R-:W-:Y:S01]  /*1720*/  ISETP.NE.AND P1, PT, R6.reuse, 0x7, PT ;  /* 0x000000070600780c */ /* 0x040fe20003f25270 */
[----:B------:R-:W-:Y:S02]  /*1730*/  USEL UR5, URZ, 0x1, UP0 ;  /* 0x000000013f057887 */ /* 0x000fe40008000000 */
[----:B------:R-:W-:Y:S01]  /*1740*/  USEL UR4, UR4, URZ, UP0 ;  /* 0x0000003f04047287 */ /* 0x000fe20008000000 */
[----:B------:R-:W-:Y:S01]  /*1750*/  SEL R6, R6, RZ, P1 ;  /* 0x000000ff06067207 */ /* 0x000fe20000800000 */
[----:B------:R-:W-:-:S02]  /*1760*/  UPLOP3.LUT UP0, UPT, UPT, UPT, UPT, 0x80, 0x0 ;  /* 0x000000000000789c */ /* 0x000fc40003f0f070 */
[----:B------:R-:W-:Y:S01]  /*1770*/  LOP3.LUT R10, R10, UR5, RZ, 0x3c, !PT ;  /* 0x000000050a0a7c12 */ /* 0x000fe2000f8e3cff */
[----:B------:R-:W-:Y:S08]  /*1780*/  @P2 BRA `(.L_x_22) ;  /* 0xfffffff800f02947 */ /* 0x000ff0000383ffff */
.L_x_17:
[----:B------:R-:W-:Y:S02]  /*1790*/  WARPGROUP.DEPBAR.LE gsb0, 0x0 ;  /* 0x00008000000079c5 */ /* 0x000fe40000010000 */
[----:B------:R-:W-:Y:S05]  /*17a0*/  @!P0 BRA `(.L_x_23) ;  /* 0x00000000005c8947 */ /* 0x000fea0003800000 */
[----:B------:R-:W-:-:S04]  /*17b0*/  LOP3.LUT R4, R3, 0x1, RZ, 0xfc, !PT ;  /* 0x0000000103047812 */ /* 0x000fc800078efcff */
[----:B------:R-:W-:-:S13]  /*17c0*/  ISETP.NE.AND P0, PT, R4, 0x3, PT ;  /* 0x000000030400780c */ /* 0x000fda0003f05270 */
[----:B------:R-:W-:Y:S05]  /*17d0*/  @!P0 BRA `(.L_x_24) ;  /* 0x0000000000048947 */ /* 0x000fea0003800000 */
[----:B------:R-:W-:Y:S01]  /*17e0*/  BPT.TRAP 0x1 ;  /* 0x000000040000795c */ /* 0x000fe20000300000 */
.L_x_24:
[----:B------:R-:W-:Y:S01]  /*17f0*/  ISETP.NE.AND P0, PT, R5, RZ, PT ;  /* 0x000000ff0500720c */ /* 0x000fe20003f05270 */
[----:B------:R-:W-:Y:S01]  /*1800*/  BSSY B0, `(.L_x_25) ;  /* 0x000000f000007945 */ /* 0x000fe20003800000 */
[----:B------:R-:W-:-:S11]  /*1810*/  ISETP.GT.U32.AND P1, PT, R3, 0x1, PT ;  /* 0x000000010300780c */ /* 0x000fd60003f24070 */
[----:B------:R-:W-:Y:S05]  /*1820*/  @!P0 BRA `(.L_x_26) ;  /* 0x0000000000308947 */ /* 0x000fea0003800000 */
[----:B------:R-:W0:Y:S01]  /*1830*/  S2R R6, SR_CgaCtaId ;  /* 0x0000000000067919 */ /* 0x000e220000008800 */
[----:B------:R-:W-:-:S04]  /*1840*/  IMAD.WIDE.U32 R4, R7, 0x24924925, RZ ;  /* 0x2492492507047825 */ /* 0x000fc800078e00ff */
[----:B------:R-:W-:-:S05]  /*1850*/  IMAD.IADD R3, R7, 0x1, -R5 ;  /* 0x0000000107037824 */ /* 0x000fca00078e0a05 */
[----:B------:R-:W-:-:S04]  /*1860*/  LEA.HI R3, R3, R5, RZ, 0x1f ;  /* 0x0000000503037211 */ /* 0x000fc800078ff8ff */
[----:B------:R-:W-:Y:S02]  /*1870*/  SHF.R.U32.HI R4, RZ, 0x2, R3 ;  /* 0x00000002ff047819 */ /* 0x000fe40000011603 */
[----:B------:R-:W-:-:S03]  /*1880*/  MOV R3, 0x400 ;  /* 0x0000040000037802 */ /* 0x000fc60000000f00 */
[----:B------:R-:W-:Y:S01]  /*1890*/  IMAD R4, R4, -0x7, R7 ;  /* 0xfffffff904047824 */ /* 0x000fe200078e0207 */
[----:B0-----:R-:W-:-:S05]  /*18a0*/  LEA R3, R6, R3, 0x18 ;  /* 0x0000000306037211 */ /* 0x001fca00078ec0ff */
[----:B------:R-:W-:-:S04]  /*18b0*/  IMAD R4, R4, 0x8, R3 ;  /* 0x0000000804047824 */ /* 0x000fc800078e0203 */
[----:B------:R-:W-:-:S05]  /*18c0*/  VIADD R3, R4, 0x38038 ;  /* 0x0003803804037836 */ /* 0x000fca0000000000 */
[----:B------:R-:W-:-:S04]  /*18d0*/  PRMT R3, R2, 0x654, R3 ;  /* 0x0000065402037816 */ /* 0x000fc80000000003 */
[----:B------:R0:W-:Y:S03]  /*18e0*/  SYNCS.ARRIVE.TRANS64.RED.A1T0 RZ, [R3+URZ], RZ ;  /* 0x000000ff03ff79a7 */ /* 0x0001e6000810043f */
.L_x_26:
[----:B------:R-:W-:Y:S05]  /*18f0*/  BSYNC B0 ;  /* 0x0000000000007941 */ /* 0x000fea0003800000 */
.L_x_25:
[----:B------:R-:W-:Y:S05]  /*1900*/  @P1 BRA `(.L_x_23) ;  /* 0x0000000000041947 */ /* 0x000fea0003800000 */
[----:B------:R-:W-:Y:S01]  /*1910*/  BPT.TRAP 0x1 ;  /* 0x000000040000795c */ /* 0x000fe20000300000 */
.L_x_23:
[----:B------:R-:W0:Y:S01]  /*1920*/  S2R R2, SR_TID.X ;  /* 0x0000000000027919 */ /* 0x000e220000002100 */
[----:B------:R-:W-:Y:S01]  /*1930*/  ULDC.64 UR4, c[0x0][0x280] ;  /* 0x0000a00000047ab9 */ /* 0x000fe20000000a00 */
[----:B------:R-:W1:Y:S01]  /*1940*/  S2R R8, SR_CTAID.Y ;  /* 0x0000000000087919 */ /* 0x000e620000002600 */
[----:B------:R-:W2:Y:S01]  /*1950*/  S2R R13, SR_CTAID.X ;  /* 0x00000000000d7919 */ /* 0x000ea20000002500 */
[----:B0-----:R-:W-:-:S04]  /*1960*/  SHF.R.S32.HI R3, RZ, 0x1f, R2 ;  /* 0x0000001fff037819 */ /* 0x001fc80000011402 */
[----:B------:R-:W-:Y:S01]  /*1970*/  LEA.HI R3, R3, R2, RZ, 0x7 ;  /* 0x0000000203037211 */ /* 0x000fe200078f38ff */
[----:B-1----:R-:W-:-:S03]  /*1980*/  IMAD.SHL.U32 R8, R8, 0x80, RZ ;  /* 0x0000008008087824 */ /* 0x002fc600078e00ff */
[----:B------:R-:W-:Y:S01]  /*1990*/  LOP3.LUT R3, R3, 0xffffff80, RZ, 0xc0, !PT ;  /* 0xffffff8003037812 */ /* 0x000fe200078ec0ff */
[----:B--2---:R-:W-:Y:S01]  /*19a0*/  IMAD.SHL.U32 R4, R13, 0x80, RZ ;  /* 0x000000800d047824 */ /* 0x004fe200078e00ff */
[----:B------:R-:W-:-:S03]  /*19b0*/  ISETP.GE.AND P0, PT, R8, UR5, PT ;  /* 0x0000000508007c0c */ /* 0x000fc6000bf06270 */
[----:B------:R-:W-:Y:S01]  /*19c0*/  IMAD.IADD R5, R2, 0x1, -R3 ;  /* 0x0000000102057824 */ /* 0x000fe200078e0a03 */
[----:B------:R-:W-:-:S04]  /*19d0*/  ISETP.GE.OR P0, PT, R4, UR4, P0 ;  /* 0x0000000404007c0c */ /* 0x000fc80008706670 */
[----:B------:R-:W-:-:S04]  /*19e0*/  SHF.R.S32.HI R6, RZ, 0x1f, R5 ;  /* 0x0000001fff067819 */ /* 0x000fc80000011405 */
[----:B------:R-:W-:-:S04]  /*19f0*/  LEA.HI R2, R6, R5, RZ, 0x2 ;  /* 0x0000000506027211 */ /* 0x000fc800078f10ff */
[--C-:B------:R-:W-:Y:S02]  /*1a00*/  SHF.R.S32.HI R10, RZ, 0x2, R2.reuse ;  /* 0x00000002ff0a7819 */ /* 0x100fe40000011402 */
[----:B------:R-:W-:-:S04]  /*1a10*/  SHF.R.S32.HI R3, RZ, 0x1f, R2 ;  /* 0x0000001fff037819 */ /* 0x000fc80000011402 */
[----:B------:R-:W-:-:S04]  /*1a20*/  LEA.HI R3, R3, R10, RZ, 0x3 ;  /* 0x0000000a03037211 */ /* 0x000fc800078f18ff */
[----:B------:R-:W-:Y:S01]  /*1a30*/  LOP3.LUT R3, R3, 0xfffffff8, RZ, 0xc0, !PT ;  /* 0xfffffff803037812 */ /* 0x000fe200078ec0ff */
[----:B------:R-:W-:Y:S06]  /*1a40*/  @P0 EXIT ;  /* 0x000000000000094d */ /* 0x000fec0003800000 */
[----:B------:R-:W0:Y:S01]  /*1a50*/  LDC.64 R16, c[0x0][0x5d0] ;  /* 0x00017400ff107b82 */ /* 0x000e220000000a00 */
[----:B------:R-:W-:Y:S01]  /*1a60*/  LOP3.LUT R2, R2, 0x7ffffffc, RZ, 0xc0, !PT ;  /* 0x7ffffffc02027812 */ /* 0x000fe200078ec0ff */
[----:B------:R-:W-:Y:S01]  /*1a70*/  IMAD.IADD R10, R10, 0x1, -R3 ;  /* 0x000000010a0a7824 */ /* 0x000fe200078e0a03 */
[----:B------:R-:W-:Y:S02]  /*1a80*/  LEA.HI R3, R6, R5, RZ, 0x5 ;  /* 0x0000000506037211 */ /* 0x000fe400078f28ff */
[----:B---3-5:R-:W-:Y:S01]  /*1a90*/  FSETP.NEU.AND P1, PT, R9, RZ, PT ;  /* 0x000000ff0900720b */ /* 0x028fe20003f2d000 */
[----:B------:R-:W-:Y:S01]  /*1aa0*/  IMAD.IADD R2, R5, 0x1, -R2 ;  /* 0x0000000105027824 */ /* 0x000fe200078e0a02 */
[----:B------:R-:W-:Y:S02]  /*1ab0*/  SHF.R.S32.HI R11, RZ, 0x1f, R10 ;  /* 0x0000001fff0b7819 */ /* 0x000fe4000001140a */
[----:B------:R-:W-:Y:S01]  /*1ac0*/  SHF.R.S32.HI R5, RZ, 0x5, R3 ;  /* 0x00000005ff057819 */ /* 0x000fe20000011403 */
[----:B------:R-:W-:-:S02]  /*1ad0*/  IMAD.SHL.U32 R7, R2, 0x2, RZ ;  /* 0x0000000202077824 */ /* 0x000fc400078e00ff */
[----:B------:R-:W-:-:S03]  /*1ae0*/  IMAD.WIDE R2, R13, 0x80, R10 ;  /* 0x000000800d027825 */ /* 0x000fc600078e020a */
[----:B------:R-:W-:Y:S01]  /*1af0*/  SHF.R.S32.HI R13, RZ, 0x1f, R7 ;  /* 0x0000001fff0d7819 */ /* 0x000fe20000011407 */
[C---:B------:R-:W-:Y:S01]  /*1b00*/  IMAD R11, R5.reuse, -0x10, -R4 ;  /* 0xfffffff0050b7824 */ /* 0x040fe200078e0a04 */
[----:B------:R-:W-:Y:S01]  /*1b10*/  IADD3 R4, P0, R8, R7, RZ ;  /* 0x0000000708047210 */ /* 0x000fe20007f1e0ff */
[----:B------:R-:W-:-:S03]  /*1b20*/  IMAD.WIDE R2, R5, 0x10, R2 ;  /* 0x0000001005027825 */ /* 0x000fc600078e0202 */
[----:B------:R-:W-:Y:S02]  /*1b30*/  LEA.HI.X.SX32 R5, R8, R13, 0x1, P0 ;  /* 0x0000000d08057211 */ /* 0x000fe400000f0eff */
[----:B------:R-:W-:Y:S01]  /*1b40*/  IADD3 R10, R11, UR4, -R10 ;  /* 0x000000040b0a7c10 */ /* 0x000fe2000fffe80a */
[-C--:B0-----:R-:W-:Y:S01]  /*1b50*/  IMAD R6, R3, R16.reuse, RZ ;  /* 0x0000001003067224 */ /* 0x081fe200078e02ff */
[----:B------:R-:W-:Y:S01]  /*1b60*/  IADD3 R8, -R7, UR5, -R8 ;  /* 0x0000000507087c10 */ /* 0x000fe2000fffe908 */
[----:B------:R-:W-:Y:S01]  /*1b70*/  IMAD.WIDE.U32 R14, R2, R16, R4 ;  /* 0x00000010020e7225 */ /* 0x000fe200078e0004 */
[----:B------:R-:W-:Y:S02]  /*1b80*/  ISETP.GT.AND P3, PT, R10, RZ, PT ;  /* 0x000000ff0a00720c */ /* 0x000fe40003f64270 */
[--C-:B------:R-:W-:Y:S01]  /*1b90*/  SHF.L.U64.HI R18, R16, 0x3, R17.reuse ;  /* 0x0000000310127819 */ /* 0x100fe20000010211 */
[----:B------:R-:W-:Y:S01]  /*1ba0*/  IMAD R7, R2, R17, R6 ;  /* 0x0000001102077224 */ /* 0x000fe200078e0206 */
[C---:B------:R-:W-:Y:S01]  /*1bb0*/  SHF.L.U64.HI R11, R16.reuse, 0x6, R17 ;  /* 0x00000006100b7819 */ /* 0x040fe20000010211 */
[----:B------:R-:W-:Y:S01]  /*1bc0*/  IMAD.SHL.U32 R19, R16, 0x8, RZ ;  /* 0x0000000810137824 */ /* 0x000fe200078e00ff */
[----:B------:R-:W-:Y:S01]  /*1bd0*/  ISETP.GT.AND P0, PT, R8, RZ, P3 ;  /* 0x000000ff0800720c */ /* 0x000fe20001f04270 */
[----:B------:R-:W-:-:S02]  /*1be0*/  IMAD.SHL.U32 R16, R16, 0x40, RZ ;  /* 0x0000004010107824 */ /* 0x000fc400078e00ff */
[----:B------:R-:W-:Y:S01]  /*1bf0*/  IMAD.IADD R17, R15, 0x1, R7 ;  /* 0x000000010f117824 */ /* 0x000fe200078e0207 */
[----:B------:R-:W-:Y:S09]  /*1c00*/  @!P1 BRA `(.L_x_27) ;  /* 0x0000005000d09947 */ /* 0x000ff20003800000 */
[----:B------:R-:W-:Y:S01]  /*1c10*/  ULDC.64 UR6, c[0x0][0x5b0] ;  /* 0x00016c0000067ab9 */ /* 0x000fe20000000a00 */
[----:B------:R-:W-:Y:S01]  /*1c20*/  ULDC.64 UR8, c[0x0][0x5a8] ;  /* 0x00016a0000087ab9 */ /* 0x000fe20000000a00 */
[----:B------:R-:W-:Y:S01]  /*1c30*/  IMAD R13, R3, UR6, RZ ;  /* 0x00000006030d7c24 */ /* 0x000fe2000f8e02ff */
[----:B------:R-:W-:Y:S01]  /*1c40*/  ULDC.64 UR4, c[0x0][0x5c8] ;  /* 0x0001720000047ab9 */ /* 0x000fe20000000a00 */
[----:B------:R-:W-:-:S04]  /*1c50*/  IMAD.WIDE.U32 R6, R2, UR6, R4 ;  /* 0x0000000602067c25 */ /* 0x000fc8000f8e0004 */
[----:B------:R-:W-:Y:S01]  /*1c60*/  IMAD R153, R2, UR7, R13 ;  /* 0x0000000702997c24 */ /* 0x000fe2000f8e020d */
[----:B------:R-:W-:-:S03]  /*1c70*/  LEA R12, P1, R6, UR8, 0x2 ;  /* 0x00000008060c7c11 */ /* 0x000fc6000f8210ff */
[----:B------:R-:W-:-:S05]  /*1c80*/  IMAD.IADD R7, R7, 0x1, R153 ;  /* 0x0000000107077824 */ /* 0x000fca00078e0299 */
[----:B------:R-:W-:-:S05]  /*1c90*/  LEA.HI.X R13, R6, UR9, R7, 0x2, P1 ;  /* 0x00000009060d7c11 */ /* 0x000fca00088f1407 */
[----:B------:R-:W2:Y:S01]  /*1ca0*/  @P0 LDG.E.LTC128B R15, desc[UR12][R12.64] ;  /* 0x0000000c0c0f0981 */ /* 0x000ea2000c1e1920 */
[----:B------:R-:W-:Y:S01]  /*1cb0*/  ISETP.GT.AND P1, PT, R8, 0x1, P3 ;  /* 0x000000010800780c */ /* 0x000fe20001f24270 */
[----:B------:R-:W-:Y:S01]  /*1cc0*/  BSSY B0, `(.L_x_28) ;  /* 0x000000b000007945 */ /* 0x000fe20003800000 */
[----:B--2---:R-:W-:-:S05]  /*1cd0*/  LOP3.LUT R6, R15, 0xffffe000, RZ, 0xc0, !PT ;  /* 0xffffe0000f067812 */ /* 0x004fca00078ec0ff */
[----:B------:R-:W-:Y:S01]  /*1ce0*/  FMUL R7, R6, R9 ;  /* 0x0000000906077220 */ /* 0x000fe20000400000 */
[----:B------:R-:W-:-:S03]  /*1cf0*/  LEA R6, P2, R14, UR4, 0x2 ;  /* 0x000000040e067c11 */ /* 0x000fc6000f8410ff */
[----:B------:R-:W-:Y:S01]  /*1d00*/  FFMA R21, R88, R0, R7 ;  /* 0x0000000058157223 */ /* 0x000fe20000000007 */
[----:B------:R-:W-:Y:S01]  /*1d10*/  LEA.HI.X R7, R14, UR5, R17, 0x2, P2 ;  /* 0x000000050e077c11 */ /* 0x000fe200090f1411 */
[----:B------:R-:W-:-:S03]  /*1d20*/  IMAD.MOV.U32 R17, RZ, RZ, R15 ;  /* 0x000000ffff117224 */ /* 0x000fc600078e000f */
[----:B------:R-:W-:-:S05]  /*1d30*/  F2FP.TF32.F32.PACK_B R21, R21 ;  /* 0x00000015ff15723e */ /* 0x000fca00024050ff */
[----:B------:R0:W-:Y:S01]  /*1d40*/  @P0 STG.E desc[UR12][R6.64], R21 ;  /* 0x0000001506000986 */ /* 0x0001e2000c10190c */
[----:B------:R-:W-:Y:S05]  /*1d50*/  @!P1 BRA `(.L_x_29) ;  /* 0x0000000000049947 */ /* 0x000fea0003800000 */
[----:B------:R1:W5:Y:S02]  /*1d60*/  LDG.E.LTC128B R17, desc[UR12][R12.64+0x4] ;  /* 0x0000040c0c117981 */ /* 0x000364000c1e1920 */
.L_x_29:
[----:B------:R-:W-:Y:S05]  /*1d70*/  BSYNC B0 ;  /* 0x0000000000007941 */ /* 0x000fea0003800000 */
.L_x_28:
[----:B------:R-:W-:Y:S01]  /*1d80*/  USHF.L.U32 UR4, UR6, 0x3, URZ ;  /* 0x0000000306047899 */ /* 0x000fe2000800063f */
[----:B-----5:R-:W-:Y:S01]  /*1d90*/  LOP3.LUT R22, R17, 0xffffe000, RZ, 0xc0, !PT ;  /* 0xffffe00011167812 */ /* 0x020fe200078ec0ff */
[----:B------:R-:W-:Y:S01]  /*1da0*/  USHF.L.U64.HI UR5, UR6, 0x3, UR7 ;  /* 0x0000000306057899 */ /* 0x000fe20008010207 */
[----:B------:R-:W-:Y:S01]  /*1db0*/  ISETP.GT.AND P0, PT, R10, 0x8, PT ;  /* 0x000000080a00780c */ /* 0x000fe20003f04270 */
[----:B------:R-:W-:Y:S02]  /*1dc0*/  IMAD.MOV.U32 R88, RZ, RZ, R17 ;  /* 0x000000ffff587224 */ /* 0x000fe400078e0011 */
[----:B------:R-:W-:Y:S02]  /*1dd0*/  IMAD.U32 R14, RZ, RZ, UR4 ;  /* 0x00000004ff0e7e24 */ /* 0x000fe4000f8e00ff */
[----:B------:R-:W-:Y:S01]  /*1de0*/  FMUL R22, R22, R9 ;  /* 0x0000000916167220 */ /* 0x000fe20000400000 */
[----:B------:R-:W-:Y:S01]  /*1df0*/  IMAD.U32 R15, RZ, RZ, UR5 ;  /* 0x00000005ff0f7e24 */ /* 0x000fe2000f8e00ff */
[----:B------:R-:W-:-:S02]  /*1e00*/  ISETP.GT.AND P2, PT, R8, RZ, P0 ;  /* 0x000000ff0800720c */ /* 0x000fc40000744270 */
[----:B------:R-:W-:Y:S01]  /*1e10*/  FFMA R89, R89, R0, R22 ;  /* 0x0000000059597223 */ /* 0x000fe20000000016 */
[----:B0-----:R-:W-:-:S04]  /*1e20*/  IMAD.WIDE.U32 R20, R2, UR6, R14 ;  /* 0x0000000602147c25 */ /* 0x001fc8000f8e000e */
[----:B------:R-:W-:Y:S02]  /*1e30*/  F2FP.TF32.F32.PACK_B R89, R89 ;  /* 0x00000059ff59723e */ /* 0x000fe400024050ff */
[----:B------:R-:W-:-:S03]  /*1e40*/  IADD3 R23, P4, R4, R20, RZ ;  /* 0x0000001404177210 */ /* 0x000fc60007f9e0ff */
[----:B------:R0:W-:Y:S01]  /*1e50*/  @P1 STG.E desc[UR12][R6.64+0x4], R89 ;  /* 0x0000045906001986 */ /* 0x0001e2000c10190c */
[----:B------:R-:W-:Y:S02]  /*1e60*/  IADD3.X R22, R5, R153, R21, P4, !PT ;  /* 0x0000009905167210 */ /* 0x000fe400027fe415 */
[----:B------:R-:W-:-:S04]  /*1e70*/  LEA R20, P4, R23, UR8, 0x2 ;  /* 0x0000000817147c11 */ /* 0x000fc8000f8810ff */
[----:B------:R-:W-:-:S05]  /*1e80*/  LEA.HI.X R21, R23, UR9, R22, 0x2, P4 ;  /* 0x0000000917157c11 */ /* 0x000fca000a0f1416 */
[----:B------:R-:W2:Y:S01]  /*1e90*/  @P2 LDG.E.LTC128B R88, desc[UR12][R20.64] ;  /* 0x0000000c14582981 */ /* 0x000ea2000c1e1920 */
[C---:B------:R-:W-:Y:S01]  /*1ea0*/  IMAD.SHL.U32 R17, R19.reuse, 0x4, RZ ;  /* 0x0000000413117824 */ /* 0x040fe200078e00ff */
[----:B------:R-:W-:Y:S01]  /*1eb0*/  SHF.L.U64.HI R19, R19, 0x2, R18 ;  /* 0x0000000213137819 */ /* 0x000fe20000010212 */
[----:B------:R-:W-:Y:S01]  /*1ec0*/  BSSY B0, `(.L_x_30) ;  /* 0x000000b000007945 */ /* 0x000fe20003800000 */
[----:B------:R-:W-:Y:S02]  /*1ed0*/  ISETP.GT.AND P1, PT, R8, 0x1, P0 ;  /* 0x000000010800780c */ /* 0x000fe40000724270 */
[----:B--2---:R-:W-:-:S05]  /*1ee0*/  LOP3.LUT R22, R88, 0xffffe000, RZ, 0xc0, !PT ;  /* 0xffffe00058167812 */ /* 0x004fca00078ec0ff */
[----:B------:R-:W-:Y:S01]  /*1ef0*/  FMUL R23, R22, R9 ;  /* 0x0000000916177220 */ /* 0x000fe20000400000 */
[----:B------:R-:W-:-:S03]  /*1f00*/  IADD3 R22, P4, R17, R6, RZ ;  /* 0x0000000611167210 */ /* 0x000fc60007f9e0ff */
[----:B------:R-:W-:Y:S02]  /*1f10*/  FFMA R153, R90, R0, R23 ;  /* 0x000000005a997223 */ /* 0x000fe40000000017 */
[----:B------:R-:W-:-:S03]  /*1f20*/  IMAD.X R23, R19, 0x1, R7, P4 ;  /* 0x0000000113177824 */ /* 0x000fc600020e0607 */
[----:B------:R-:W-:-:S05]  /*1f30*/  F2FP.TF32.F32.PACK_B R153, R153 ;  /* 0x00000099ff99723e */ /* 0x000fca00024050ff */
[----:B------:R0:W-:Y:S01]  /*1f40*/  @P2 STG.E desc[UR12][R22.64], R153 ;  /* 0x0000009916002986 */ /* 0x0001e2000c10190c */
[----:B------:R-:W-:Y:S05]  /*1f50*/  @!P1 BRA `(.L_x_31) ;  /* 0x0000000000049947 */ /* 0x000fea0003800000 */
[----:B------:R2:W5:Y:S02]  /*1f60*/  LDG.E.LTC128B R88, desc[UR12][R20.64+0x4] ;  /* 0x0000040c14587981 */ /* 0x000564000c1e1920 */
.L_x_31:
[----:B------:R-:W-:Y:S05]  /*1f70*/  BSYNC B0 ;  /* 0x0000000000007941 */ /* 0x000fea0003800000 */
.L_x_30:
[----:B-----5:R-:W-:Y:S01]  /*1f80*/  LOP3.LUT R18, R88, 0xffffe000, RZ, 0xc0, !PT ;  /* 0xffffe00058127812 */ /* 0x020fe200078ec0ff */
[----:B------:R-:W-:Y:S01]  /*1f90*/  BSSY B0, `(.L_x_32) ;  /* 0x0000008000007945 */ /* 0x000fe20003800000 */
[----:B------:R-:W-:-:S03]  /*1fa0*/  ISETP.GT.AND P2, PT, R8, 0x8, P3 ;  /* 0x000000080800780c */ /* 0x000fc60001f44270 */
[----:B------:R-:W-:-:S04]  /*1fb0*/  FMUL R18, R18, R9 ;  /* 0x0000000912127220 */ /* 0x000fc80000400000 */
[----:B------:R-:W-:-:S05]  /*1fc0*/  FFMA R91, R91, R0, R18 ;  /* 0x000000005b5b7223 */ /* 0x000fca0000000012 */
[----:B------:R-:W-:-:S05]  /*1fd0*/  F2FP.TF32.F32.PACK_B R91, R91 ;  /* 0x0000005bff5b723e */ /* 0x000fca00024050ff */
[----:B------:R3:W-:Y:S01]  /*1fe0*/  @P1 STG.E desc[UR12][R22.64+0x4], R91 ;  /* 0x0000045b16001986 */ /* 0x0007e2000c10190c */
[----:B------:R-:W-:Y:S05]  /*1ff0*/  @!P2 BRA `(.L_x_33) ;  /* 0x000000000004a947 */ /* 0x000fea0003800000 */
[----:B------:R4:W5:Y:S02]  /*2000*/  LDG.E.LTC128B R88, desc[UR12][R12.64+0x20] ;  /* 0x0000200c0c587981 */ /* 0x000964000c1e1920 */
.L_x_33:
[----:B------:R-:W-:Y:S05]  /*2010*/  BSYNC B0 ;  /* 0x0000000000007941 */ /* 0x000fea0003800000 */
.L_x_32:
[----:B-----5:R-:W-:Y:S01]  /*2020*/  LOP3.LUT R18, R88, 0xffffe000, RZ, 0xc0, !PT ;  /* 0xffffe00058127812 */ /* 0x020fe200078ec0ff */
[----:B------:R-:W-:Y:S01]  /*2030*/  BSSY B0, `(.L_x_34) ;  /* 0x0000008000007945 */ /* 0x000fe20003800000 */
[----:B------:R-:W-:-:S03]  /*2040*/  ISETP.GT.AND P1, PT, R8, 0x9, P3 ;  /* 0x000000090800780c */ /* 0x000fc60001f24270 */
[----:B0-----:R-:W-:-:S04]  /*2050*/  FMUL R89, R18, R9 ;  /* 0x0000000912597220 */ /* 0x001fc80000400000 */
[----:B------:R-:W-:-:S05]  /*2060*/  FFMA R89, R92, R0, R89 ;  /* 0x000000005c597223 */ /* 0x000fca0000000059 */
[----:B------:R-:W-:-:S05]  /*2070*/  F2FP.TF32.F32.PACK_B R89, R89 ;  /* 0x00000059ff59723e */ /* 0x000fca00024050ff */
[----:B------:R0:W-:Y:S01]  /*2080*/  @P2 STG.E desc[UR12][R6.64+0x20], R89 ;  /* 0x0000205906002986 */ /* 0x0001e2000c10190c */
[----:B------:R-:W-:Y:S05]  /*2090*/  @!P1 BRA `(.L_x_35) ;  /* 0x0000000000049947 */ /* 0x000fea0003800000 */
[----:B------:R0:W5:Y:S02]  /*20a0*/  LDG.E.LTC128B R88, desc[UR12][R12.64+0x24] ;  /* 0x0000240c0c587981 */ /* 0x000164000c1e1920 */
.L_x_35:
[----:B------:R-:W-:Y:S05]  /*20b0*/  BSYNC B0 ;  /* 0x0000000000007941 */ /* 0x000fea0003800000 */
.L_x_34:
        /* <DEDUP_REMOVED lines=9> */
.L_x_37:
[----:B------:R-:W-:Y:S05]  /*2150*/  BSYNC B0 ;  /* 0x0000000000007941 */ /* 0x000fea0003800000 */
.L_x_36:
        /* <DEDUP_REMOVED lines=9> */
.L_x_39:
[----:B------:R-:W-:Y:S05]  /*21f0*/  BSYNC B0 ;  /* 0x0000000000007941 */ /* 0x000fea0003800000 */
.L_x_38:
        /* <DEDUP_REMOVED lines=9> */
.L_x_41:
[----:B------:R-:W-:Y:S05]  /*2290*/  BSYNC B0 ;  /* 0x0000000000007941 */ /* 0x000fea0003800000 */
.L_x_40:
        /* <DEDUP_REMOVED lines=9> */
.L_x_43:
[----:B------:R-:W-:Y:S05]  /*2330*/  BSYNC B0 ;  /* 0x0000000000007941 */ /* 0x000fea0003800000 */
.L_x_42:
        /* <DEDUP_REMOVED lines=9> */
.L_x_45:
[----:B------:R-:W-:Y:S05]  /*23d0*/  BSYNC B0 ;  /* 0x0000000000007941 */ /* 0x000fea0003800000 */
.L_x_44:
        /* <DEDUP_REMOVED lines=9> */
.L_x_47:
[----:B------:R-:W-:Y:S05]  /*2470*/  BSYNC B0 ;  /* 0x0000000000007941 */ /* 0x000fea0003800000 */
.L_x_46:
        /* <DEDUP_REMOVED lines=9> */
.L_x_49:
[----:B------:R-:W-:Y:S05]  /*2510*/  BSYNC B0 ;  /* 0x0000000000007941 */ /* 0x000fea0003800000 */
.L_x_48:
        /* <DEDUP_REMOVED lines=9> */
.L_x_51:
[----:B------:R-:W-:Y:S05]  /*25b0*/  BSYNC B0 ;  /* 0x0000000000007941 */ /* 0x000fea0003800000 */
.L_x_50:
        /* <DEDUP_REMOVED lines=9> */
.L_x_53:
[----:B------:R-:W-:Y:S05]  /*2650*/  BSYNC B0 ;  /* 0x0000000000007941 */ /* 0x000fea0003800000 */
.L_x_52:
        /* <DEDUP_REMOVED lines=9> */
.L_x_55:
[----:B------:R-:W-:Y:S05]  /*26f0*/  BSYNC B0 ;  /* 0x0000000000007941 */ /* 0x000fea0003800000 */
.L_x_54:
        /* <DEDUP_REMOVED lines=9> */
.L_x_57:
[----:B------:R-:W-:Y:S05]  /*2790*/  BSYNC B0 ;  /* 0x0000000000007941 */ /* 0x000fea0003800000 */
.L_x_56:
        /* <DEDUP_REMOVED lines=9> */
.L_x_59:
[----:B------:R-:W-:Y:S05]  /*2830*/  BSYNC B0 ;  /* 0x0000000000007941 */ /* 0x000fea0003800000 */
.L_x_58:
        /* <DEDUP_REMOVED lines=9> */
.L_x_61:
[----:B------:R-:W-:Y:S05]  /*28d0*/  BSYNC B0 ;  /* 0x0000000000007941 */ /* 0x000fea0003800000 */
.L_x_60:
        /* <DEDUP_REMOVED lines=9> */
.L_x_63:
[----:B------:R-:W-:Y:S05]  /*2970*/  BSYNC B0 ;  /* 0x0000000000007941 */ /* 0x000fea0003800000 */
.L_x_62:
        /* <DEDUP_REMOVED lines=9> */
.L_x_65:
[----:B------:R-:W-:Y:S05]  /*2a10*/  BSYNC B0 ;  /* 0x0000000000007941 */ /* 0x000fea0003800000 */
.L_x_64:
        /* <DEDUP_REMOVED lines=9> */
.L_x_67:
[----:B------:R-:W-:Y:S05]  /*2ab0*/  BSYNC B0 ;  /* 0x0000000000007941 */ /* 0x000fea0003800000 */
.L_x_66:
        /* <DEDUP_REMOVED lines=9> */
.L_x_69:
[----:B------:R-:W-:Y:S05]  /*2b50*/  BSYNC B0 ;  /* 0x0000000000007941 */ /* 0x000fea0003800000 */
.L_x_68:
        /* <DEDUP_REMOVED lines=9> */
.L_x_71:
[----:B------:R-:W-:Y:S05]  /*2bf0*/  BSYNC B0 ;  /* 0x0000000000007941 */ /* 0x000fea0003800000 */
.L_x_70:
        /* <DEDUP_REMOVED lines=9> */
.L_x_73:
[----:B------:R-:W-:Y:S05]  /*2c90*/  BSYNC B0 ;  /* 0x0000000000007941 */ /* 0x000fea0003800000 */
.L_x_72:
        /* <DEDUP_REMOVED lines=9> */
.L_x_75:
[----:B------:R-:W-:Y:S05]  /*2d30*/  BSYNC B0 ;  /* 0x0000000000007941 */ /* 0x000fea0003800000 */
.L_x_74:
        /* <DEDUP_REMOVED lines=9> */
.L_x_77:
[----:B------:R-:W-:Y:S05]  /*2dd0*/  BSYNC B0 ;  /* 0x0000000000007941 */ /* 0x000fea0003800000 */
.L_x_76:
        /* <DEDUP_REMOVED lines=9> */
.L_x_79:
[----:B------:R-:W-:Y:S05]  /*2e70*/  BSYNC B0 ;  /* 0x0000000000007941 */ /* 0x000fea0003800000 */
.L_x_78:
        /* <DEDUP_REMOVED lines=9> */
.L_x_81:
[----:B------:R-:W-:Y:S05]  /*2f10*/  BSYNC B0 ;  /* 0x0000000000007941 */ /* 0x000fea0003800000 */
.L_x_80:
        /* <DEDUP_REMOVED lines=9> */
.L_x_83:
[----:B------:R-:W-:Y:S05]  /*2fb0*/  BSYNC B0 ;  /* 0x0000000000007941 */ /* 0x000fea0003800000 */
.L_x_82:
        /* <DEDUP_REMOVED lines=9> */
.L_x_85:
[----:B------:R-:W-:Y:S05]  /*3050*/  BSYNC B0 ;  /* 0x0000000000007941 */ /* 0x000fea0003800000 */
.L_x_84:
        /* <DEDUP_REMOVED lines=9> */
.L_x_87:
[----:B------:R-:W-:Y:S05]  /*30f0*/  BSYNC B0 ;  /* 0x0000000000007941 */ /* 0x000fea0003800000 */
.L_x_86:
        /* <DEDUP_REMOVED lines=9> */
.L_x_89:
[----:B------:R-:W-:Y:S05]  /*3190*/  BSYNC B0 ;  /* 0x0000000000007941 */ /* 0x000fea0003800000 */
.L_x_88:
        /* <DEDUP_REMOVED lines=9> */
.L_x_91:
[----:B------:R-:W-:Y:S05]  /*3230*/  BSYNC B0 ;  /* 0x0000000000007941 */ /* 0x000fea0003800000 */
.L_x_90:
        /* <DEDUP_REMOVED lines=9> */
.L_x_93:
[----:B------:R-:W-:Y:S05]  /*32d0*/  BSYNC B0 ;  /* 0x0000000000007941 */ /* 0x000fea0003800000 */
.L_x_92:
        /* <DEDUP_REMOVED lines=9> */
.L_x_95:
[----:B------:R-:W-:Y:S05]  /*3370*/  BSYNC B0 ;  /* 0x0000000000007941 */ /* 0x000fea0003800000 */
.L_x_94:
        /* <DEDUP_REMOVED lines=9> */
.L_x_97:
[----:B------:R-:W-:Y:S05]  /*3410*/  BSYNC B0 ;  /* 0x0000000000007941 */ /* 0x000fea0003800000 */
.L_x_96:
        /* <DEDUP_REMOVED lines=9> */
.L_x_99:
[----:B------:R-:W-:Y:S05]  /*34b0*/  BSYNC B0 ;  /* 0x0000000000007941 */ /* 0x000fea0003800000 */
.L_x_98:
        /* <DEDUP_REMOVED lines=9> */
.L_x_101:
[----:B------:R-:W-:Y:S05]  /*3550*/  BSYNC B0 ;  /* 0x0000000000007941 */ /* 0x000fea0003800000 */
.L_x_100:
        /* <DEDUP_REMOVED lines=9> */
.L_x_103:
[----:B------:R-:W-:Y:S05]  /*35f0*/  BSYNC B0 ;  /* 0x0000000000007941 */ /* 0x000fea0003800000 */
.L_x_102:
        /* <DEDUP_REMOVED lines=9> */
.L_x_105:
[----:B------:R-:W-:Y:S05]  /*3690*/  BSYNC B0 ;  /* 0x0000000000007941 */ /* 0x000fea0003800000 */
.L_x_104:
        /* <DEDUP_REMOVED lines=9> */
.L_x_107:
[----:B------:R-:W-:Y:S05]  /*3730*/  BSYNC B0 ;  /* 0x0000000000007941 */ /* 0x000fea0003800000 */
.L_x_106:
        /* <DEDUP_REMOVED lines=9> */
.L_x_109:
[----:B------:R-:W-:Y:S05]  /*37d0*/  BSYNC B0 ;  /* 0x0000000000007941 */ /* 0x000fea0003800000 */
.L_x_108:
        /* <DEDUP_REMOVED lines=9> */
.L_x_111:
[----:B------:R-:W-:Y:S05]  /*3870*/  BSYNC B0 ;  /* 0x0000000000007941 */ /* 0x000fea0003800000 */
.L_x_110:
        /* <DEDUP_REMOVED lines=9> */
.L_x_113:
[----:B------:R-:W-:Y:S05]  /*3910*/  BSYNC B0 ;  /* 0x0000000000007941 */ /* 0x000fea0003800000 */
.L_x_112:
        /* <DEDUP_REMOVED lines=9> */
.L_x_115:
[----:B------:R-:W-:Y:S05]  /*39b0*/  BSYNC B0 ;  /* 0x0000000000007941 */ /* 0x000fea0003800000 */
.L_x_114:
        /* <DEDUP_REMOVED lines=9> */
.L_x_117:
[----:B------:R-:W-:Y:S05]  /*3a50*/  BSYNC B0 ;  /* 0x0000000000007941 */ /* 0x000fea0003800000 */
.L_x_116:
        /* <DEDUP_REMOVED lines=9> */
.L_x_119:
[----:B------:R-:W-:Y:S05]  /*3af0*/  BSYNC B0 ;  /* 0x0000000000007941 */ /* 0x000fea0003800000 */
.L_x_118:
        /* <DEDUP_REMOVED lines=9> */
.L_x_121:
[----:B------:R-:W-:Y:S05]  /*3b90*/  BSYNC B0 ;  /* 0x0000000000007941 */ /* 0x000fea0003800000 */
.L_x_120:
        /* <DEDUP_REMOVED lines=9> */
.L_x_123:
[----:B------:R-:W-:Y:S05]  /*3c30*/  BSYNC B0 ;  /* 0x0000000000007941 */ /* 0x000fea0003800000 */
.L_x_122:
        /* <DEDUP_REMOVED lines=9> */
.L_x_125:
[----:B------:R-:W-:Y:S05]  /*3cd0*/  BSYNC B0 ;  /* 0x0000000000007941 */ /* 0x000fea0003800000 */
.L_x_124:
        /* <DEDUP_REMOVED lines=9> */
.L_x_127:
[----:B------:R-:W-:Y:S05]  /*3d70*/  BSYNC B0 ;  /* 0x0000000000007941 */ /* 0x000fea0003800000 */
.L_x_126:
        /* <DEDUP_REMOVED lines=9> */
.L_x_129:
[----:B------:R-:W-:Y:S05]  /*3e10*/  BSYNC B0 ;  /* 0x0000000000007941 */ /* 0x000fea0003800000 */
.L_x_128:
        /* <DEDUP_REMOVED lines=9> */
.L_x_131:
[----:B------:R-:W-:Y:S05]  /*3eb0*/  BSYNC B0 ;  /* 0x0000000000007941 */ /* 0x000fea0003800000 */
.L_x_130:
        /* <DEDUP_REMOVED lines=9> */
.L_x_133:
[----:B------:R-:W-:Y:S05]  /*3f50*/  BSYNC B0 ;  /* 0x0000000000007941 */ /* 0x000fea0003800000 */
.L_x_132:
        /* <DEDUP_REMOVED lines=9> */
.L_x_135:
[----:B------:R-:W-:Y:S05]  /*3ff0*/  BSYNC B0 ;  /* 0x0000000000007941 */ /* 0x000fea0003800000 */
.L_x_134:
        /* <DEDUP_REMOVED lines=9> */
.L_x_137:
[----:B------:R-:W-:Y:S05]  /*4090*/  BSYNC B0 ;  /* 0x0000000000007941 */ /* 0x000fea0003800000 */
.L_x_136:
        /* <DEDUP_REMOVED lines=9> */
.L_x_139:
[----:B------:R-:W-:Y:S05]  /*4130*/  BSYNC B0 ;  /* 0x0000000000007941 */ /* 0x000fea0003800000 */
.L_x_138:
        /* <DEDUP_REMOVED lines=9> */
.L_x_141:
[----:B------:R-:W-:Y:S05]  /*41d0*/  BSYNC B0 ;  /* 0x0000000000007941 */ /* 0x000fea0003800000 */
.L_x_140:
        /* <DEDUP_REMOVED lines=9> */
.L_x_143:
[----:B------:R-:W-:Y:S05]  /*4270*/  BSYNC B0 ;  /* 0x0000000000007941 */ /* 0x000fea0003800000 */
.L_x_142:
        /* <DEDUP_REMOVED lines=9> */
.L_x_145:
[----:B------:R-:W-:Y:S05]  /*4310*/  BSYNC B0 ;  /* 0x0000000000007941 */ /* 0x000fea0003800000 */
.L_x_144:
        /* <DEDUP_REMOVED lines=9> */
.L_x_147:
[----:B------:R-:W-:Y:S05]  /*43b0*/  BSYNC B0 ;  /* 0x0000000000007941 */ /* 0x000fea0003800000 */
.L_x_146:
[----:B01--45:R-:W-:Y:S01]  /*43c0*/  LOP3.LUT R12, R88, 0xffffe000, RZ, 0xc0, !PT ;  /* 0xffffe000580c7812 */ /* 0x033fe200078ec0ff */
        /* <DEDUP_REMOVED lines=8> */
.L_x_149:
[----:B------:R-:W-:Y:S05]  /*4450*/  BSYNC B0 ;  /* 0x0000000000007941 */ /* 0x000fea0003800000 */
.L_x_148:
[----:B-----5:R-:W-:Y:S01]  /*4460*/  LOP3.LUT R12, R88, 0xffffe000, RZ, 0xc0, !PT ;  /* 0xffffe000580c7812 */ /* 0x020fe200078ec0ff */
[----:B------:R-:W-:Y:S01]  /*4470*/  BSSY B0, `(.L_x_150) ;  /* 0x000000c000007945 */ /* 0x000fe20003800000 */
[----:B------:R-:W-:Y:S02]  /*4480*/  ISETP.GT.AND P1, PT, R8, 0x79, P0 ;  /* 0x000000790800780c */ /* 0x000fe40000724270 */
[----:B---3--:R-:W-:Y:S01]  /*4490*/  IADD3 R91, P0, R2, 0x40, RZ ;  /* 0x00000040025b7810 */ /* 0x008fe20007f1e0ff */
[----:B------:R-:W-:Y:S01]  /*44a0*/  FMUL R13, R12, R9 ;  /* 0x000000090c0d7220 */ /* 0x000fe20000400000 */
[----:B------:R-:W-:-:S03]  /*44b0*/  @P2 IMAD.MOV.U32 R2, RZ, RZ, R22 ;  /* 0x000000ffff022224 */ /* 0x000fc600078e0016 */
[----:B------:R-:W-:Y:S01]  /*44c0*/  FFMA R13, R150, R0, R13 ;  /* 0x00000000960d7223 */ /* 0x000fe2000000000d */
[----:B------:R-:W-:Y:S02]  /*44d0*/  IMAD.X R12, RZ, RZ, R3, P0 ;  /* 0x000000ffff0c7224 */ /* 0x000fe400000e0603 */
[----:B------:R-:W-:Y:S02]  /*44e0*/  @P2 IMAD.MOV.U32 R3, RZ, RZ, R23 ;  /* 0x000000ffff032224 */ /* 0x000fe400078e0017 */
[----:B------:R-:W-:-:S05]  /*44f0*/  F2FP.TF32.F32.PACK_B R13, R13 ;  /* 0x0000000dff0d723e */ /* 0x000fca00024050ff */
[----:B------:R3:W-:Y:S01]  /*4500*/  @P2 STG.E desc[UR12][R2.64+0x1e0], R13 ;  /* 0x0001e00d02002986 */ /* 0x0007e2000c10190c */
[----:B------:R-:W-:Y:S05]  /*4510*/  @!P1 BRA `(.L_x_151) ;  /* 0x0000000000049947 */ /* 0x000fea0003800000 */
[----:B------:R4:W5:Y:S02]  /*4520*/  LDG.E.LTC128B R88, desc[UR12][R20.64+0x1e4] ;  /* 0x0001e40c14587981 */ /* 0x000964000c1e1920 */
.L_x_151:
[----:B------:R-:W-:Y:S05]  /*4530*/  BSYNC B0 ;  /* 0x0000000000007941 */ /* 0x000fea0003800000 */
.L_x_150:
[----:B---3-5:R-:W-:Y:S01]  /*4540*/  LOP3.LUT R2, R88, 0xffffe000, RZ, 0xc0, !PT ;  /* 0xffffe00058027812 */ /* 0x028fe200078ec0ff */
[----:B------:R-:W-:Y:S01]  /*4550*/  IMAD R18, R12, UR6, RZ ;  /* 0x000000060c127c24 */ /* 0x000fe2000f8e02ff */
[----:B------:R-:W-:Y:S01]  /*4560*/  ISETP.GT.AND P0, PT, R10, 0x40, PT ;  /* 0x000000400a00780c */ /* 0x000fe20003f04270 */
[----:B------:R-:W-:-:S04]  /*4570*/  IMAD.WIDE.U32 R12, R91, UR6, R4 ;  /* 0x000000065b0c7c25 */ /* 0x000fc8000f8e0004 */
[----:B------:R-:W-:Y:S01]  /*4580*/  FMUL R2, R2, R9 ;  /* 0x0000000902027220 */ /* 0x000fe20000400000 */
[----:B------:R-:W-:Y:S01]  /*4590*/  ISETP.GT.AND P3, PT, R8, RZ, P0 ;  /* 0x000000ff0800720c */ /* 0x000fe20000764270 */
[----:B------:R-:W-:Y:S02]  /*45a0*/  IMAD R93, R91, UR7, R18 ;  /* 0x000000075b5d7c24 */ /* 0x000fe4000f8e0212 */
[----:B------:R-:W-:Y:S01]  /*45b0*/  FFMA R151, R151, R0, R2 ;  /* 0x0000000097977223 */ /* 0x000fe20000000002 */
[----:B------:R-:W-:Y:S01]  /*45c0*/  LEA R2, P2, R12, UR8, 0x2 ;  /* 0x000000080c027c11 */ /* 0x000fe2000f8410ff */
[----:B------:R-:W-:-:S03]  /*45d0*/  IMAD.IADD R3, R13, 0x1, R93 ;  /* 0x000000010d037824 */ /* 0x000fc600078e025d */
[----:B------:R-:W-:Y:S02]  /*45e0*/  F2FP.TF32.F32.PACK_B R151, R151 ;  /* 0x00000097ff97723e */ /* 0x000fe400024050ff */
[----:B------:R-:W-:-:S03]  /*45f0*/  LEA.HI.X R3, R12, UR9, R3, 0x2, P2 ;  /* 0x000000090c037c11 */ /* 0x000fc600090f1403 */
[----:B------:R3:W-:Y:S04]  /*4600*/  @P1 STG.E desc[UR12][R22.64+0x1e4], R151 ;  /* 0x0001e49716001986 */ /* 0x0007e8000c10190c */
[----:B------:R-:W3:Y:S01]  /*4610*/  @P3 LDG.E.LTC128B R88, desc[UR12][R2.64] ;  /* 0x0000000c02583981 */ /* 0x000ee2000c1e1920 */
[C---:B-12-4-:R-:W-:Y:S01]  /*4620*/  IMAD.SHL.U32 R21, R16.reuse, 0x4, RZ ;  /* 0x0000000410157824 */ /* 0x056fe200078e00ff */
[----:B------:R-:W-:Y:S01]  /*4630*/  SHF.L.U64.HI R89, R16, 0x2, R11 ;  /* 0x0000000210597819 */ /* 0x000fe2000001020b */
[----:B------:R-:W-:Y:S01]  /*4640*/  BSSY B0, `(.L_x_152) ;  /* 0x000000c000007945 */ /* 0x000fe20003800000 */
[----:B------:R-:W-:Y:S01]  /*4650*/  ISETP.GT.AND P2, PT, R8, 0x1, P0 ;  /* 0x000000010800780c */ /* 0x000fe20000744270 */
[----:B------:R-:W-:Y:S01]  /*4660*/  IMAD.WIDE.U32 R14, R91, UR6, R14 ;  /* 0x000000065b0e7c25 */ /* 0x000fe2000f8e000e */
[----:B---3--:R-:W-:-:S05]  /*4670*/  LOP3.LUT R12, R88, 0xffffe000, RZ, 0xc0, !PT ;  /* 0xffffe000580c7812 */ /* 0x008fca00078ec0ff */
        /* <DEDUP_REMOVED lines=8> */
.L_x_153:
[----:B------:R-:W-:Y:S05]  /*4700*/  BSYNC B0 ;  /* 0x0000000000007941 */ /* 0x000fea0003800000 */
.L_x_152:
[----:B-----5:R-:W-:Y:S01]  /*4710*/  LOP3.LUT R16, R88, 0xffffe000, RZ, 0xc0, !PT ;  /* 0xffffe00058107812 */ /* 0x020fe200078ec0ff */
[----:B------:R-:W-:Y:S01]  /*4720*/  BSSY B0, `(.L_x_154) ;  /* 0x000000f000007945 */ /* 0x000fe20003800000 */
[----:B-1----:R-:W-:Y:S02]  /*4730*/  IADD3 R11, P3, R4, R14, RZ ;  /* 0x0000000e040b7210 */ /* 0x002fe40007f7e0ff */
[----:B------:R-:W-:Y:S01]  /*4740*/  ISETP.GT.AND P1, PT, R10, 0x48, PT ;  /* 0x000000480a00780c */ /* 0x000fe20003f24270 */
[----:B------:R-:W-:Y:S01]  /*4750*/  FMUL R16, R16, R9 ;  /* 0x0000000910107220 */ /* 0x000fe20000400000 */
[----:B------:R-:W-:Y:S01]  /*4760*/  IADD3.X R14, R5, R93, R15, P3, !PT ;  /* 0x0000005d050e7210 */ /* 0x000fe20001ffe40f */
[----:B------:R-:W-:Y:S01]  /*4770*/  @P2 IMAD.MOV.U32 R10, RZ, RZ, R12 ;  /* 0x000000ffff0a2224 */ /* 0x000fe200078e000c */
[----:B------:R-:W-:Y:S01]  /*4780*/  LEA R4, P4, R11, UR8, 0x2 ;  /* 0x000000080b047c11 */ /* 0x000fe2000f8810ff */
[----:B------:R-:W-:Y:S01]  /*4790*/  FFMA R25, R25, R0, R16 ;  /* 0x0000000019197223 */ /* 0x000fe20000000010 */
[----:B------:R-:W-:-:S02]  /*47a0*/  ISETP.GT.AND P3, PT, R8, RZ, P1 ;  /* 0x000000ff0800720c */ /* 0x000fc40000f64270 */
[----:B------:R-:W-:Y:S01]  /*47b0*/  LEA.HI.X R5, R11, UR9, R14, 0x2, P4 ;  /* 0x000000090b057c11 */ /* 0x000fe2000a0f140e */
[----:B------:R-:W-:Y:S01]  /*47c0*/  @P2 IMAD.MOV.U32 R11, RZ, RZ, R13 ;  /* 0x000000ffff0b2224 */ /* 0x000fe200078e000d */
[----:B------:R-:W-:-:S05]  /*47d0*/  F2FP.TF32.F32.PACK_B R25, R25 ;  /* 0x00000019ff19723e */ /* 0x000fca00024050ff */
[----:B------:R1:W-:Y:S04]  /*47e0*/  @P2 STG.E desc[UR12][R10.64+0x4], R25 ;  /* 0x000004190a002986 */ /* 0x0003e8000c10190c */
[----:B------:R-:W-:Y:S05]  /*47f0*/  @!P3 BRA `(.L_x_155) ;  /* 0x000000000004b947 */ /* 0x000fea0003800000 */
[----:B------:R3:W5:Y:S02]  /*4800*/  LDG.E.LTC128B R88, desc[UR12][R4.64] ;  /* 0x0000000c04587981 */ /* 0x000764000c1e1920 */
.L_x_155:
[----:B------:R-:W-:Y:S05]  /*4810*/  BSYNC B0 ;  /* 0x0000000000007941 */ /* 0x000fea0003800000 */
.L_x_154:
[----:B-1---5:R-:W-:Y:S01]  /*4820*/  LOP3.LUT R10, R88, 0xffffe000, RZ, 0xc0, !PT ;  /* 0xffffe000580a7812 */ /* 0x022fe200078ec0ff */
[----:B------:R-:W-:Y:S01]  /*4830*/  BSSY B0, `(.L_x_156) ;  /* 0x000000a000007945 */ /* 0x000fe20003800000 */
[----:B------:R-:W-:Y:S02]  /*4840*/  IADD3 R14, P4, R12, R17, RZ ;  /* 0x000000110c0e7210 */ /* 0x000fe40007f9e0ff */
[----:B------:R-:W-:Y:S01]  /*4850*/  ISETP.GT.AND P2, PT, R8, 0x1, P1 ;  /* 0x000000010800780c */ /* 0x000fe20000f44270 */
[----:B------:R-:W-:Y:S02]  /*4860*/  FMUL R11, R10, R9 ;  /* 0x000000090a0b7220 */ /* 0x000fe40000400000 */
[----:B------:R-:W-:Y:S02]  /*4870*/  IMAD.X R15, R13, 0x1, R19, P4 ;  /* 0x000000010d0f7824 */ /* 0x000fe400020e0613 */
[----:B------:R-:W-:-:S05]  /*4880*/  FFMA R11, R26, R0, R11 ;  /* 0x000000001a0b7223 */ /* 0x000fca000000000b */
[----:B------:R-:W-:-:S05]  /*4890*/  F2FP.TF32.F32.PACK_B R11, R11 ;  /* 0x0000000bff0b723e */ /* 0x000fca00024050ff */
[----:B------:R1:W-:Y:S01]  /*48a0*/  @P3 STG.E desc[UR12][R14.64], R11 ;  /* 0x0000000b0e003986 */ /* 0x0003e2000c10190c */
[----:B------:R-:W-:Y:S05]  /*48b0*/  @!P2 BRA `(.L_x_157) ;  /* 0x000000000004a947 */ /* 0x000fea0003800000 */
[----:B------:R4:W5:Y:S02]  /*48c0*/  LDG.E.LTC128B R88, desc[UR12][R4.64+0x4] ;  /* 0x0000040c04587981 */ /* 0x000964000c1e1920 */
.L_x_157:
[----:B------:R-:W-:Y:S05]  /*48d0*/  BSYNC B0 ;  /* 0x0000000000007941 */ /* 0x000fea0003800000 */
.L_x_156:
[----:B-----5:R-:W-:Y:S01]  /*48e0*/  LOP3.LUT R10, R88, 0xffffe000, RZ, 0xc0, !PT ;  /* 0xffffe000580a7812 */ /* 0x020fe200078ec0ff */
[----:B-1----:R-:W-:Y:S01]  /*48f0*/  @P2 IMAD.MOV.U32 R11, RZ, RZ, R15 ;  /* 0x000000ffff0b2224 */ /* 0x002fe200078e000f */
[----:B------:R-:W-:Y:S01]  /*4900*/  ISETP.GT.AND P3, PT, R8, 0x8, P0 ;  /* 0x000000080800780c */ /* 0x000fe20000764270 */
[----:B------:R-:W-:Y:S02]  /*4910*/  BSSY B0, `(.L_x_158) ;  /* 0x0000008000007945 */ /* 0x000fe40003800000 */
[----:B------:R-:W-:-:S04]  /*4920*/  FMUL R10, R10, R9 ;  /* 0x000000090a0a7220 */ /* 0x000fc80000400000 */
[----:B------:R-:W-:Y:S01]  /*4930*/  FFMA R27, R27, R0, R10 ;  /* 0x000000001b1b7223 */ /* 0x000fe2000000000a */
[----:B------:R-:W-:-:S04]  /*4940*/  @P2 IMAD.MOV.U32 R10, RZ, RZ, R14 ;  /* 0x000000ffff0a2224 */ /* 0x000fc800078e000e */
[----:B------:R-:W-:-:S05]  /*4950*/  F2FP.TF32.F32.PACK_B R27, R27 ;  /* 0x0000001bff1b723e */ /* 0x000fca00024050ff */
[----:B------:R1:W-:Y:S01]  /*4960*/  @P2 STG.E desc[UR12][R10.64+0x4], R27 ;  /* 0x0000041b0a002986 */ /* 0x0003e2000c10190c */
[----:B------:R-:W-:Y:S05]  /*4970*/  @!P3 BRA `(.L_x_159) ;  /* 0x000000000004b947 */ /* 0x000fea0003800000 */
[----:B------:R0:W5:Y:S02]  /*4980*/  LDG.E.LTC128B R88, desc[UR12][R2.64+0x20] ;  /* 0x0000200c02587981 */ /* 0x000164000c1e1920 */
.L_x_159:
[----:B------:R-:W-:Y:S05]  /*4990*/  BSYNC B0 ;  /* 0x0000000000007941 */ /* 0x000fea0003800000 */
.L_x_158:
[----:B-1---5:R-:W-:Y:S01]  /*49a0*/  LOP3.LUT R10, R88, 0xffffe000, RZ, 0xc0, !PT ;  /* 0xffffe000580a7812 */ /* 0x022fe200078ec0ff */
[----:B------:R-:W-:Y:S01]  /*49b0*/  BSSY B0, `(.L_x_160) ;  /* 0x000000a000007945 */ /* 0x000fe20003800000 */
[----:B------:R-:W-:-:S03]  /*49c0*/  ISETP.GT.AND P2, PT, R8, 0x9, P0 ;  /* 0x000000090800780c */ /* 0x000fc60000744270 */
[----:B------:R-:W-:Y:S01]  /*49d0*/  FMUL R11, R10, R9 ;  /* 0x000000090a0b7220 */ /* 0x000fe20000400000 */
[----:B------:R-:W-:-:S03]  /*49e0*/  IMAD.MOV.U32 R10, RZ, RZ, R12 ;  /* 0x000000ffff0a7224 */ /* 0x000fc600078e000c */
[----:B------:R-:W-:Y:S01]  /*49f0*/  FFMA R23, R28, R0, R11 ;  /* 0x000000001c177223 */ /* 0x000fe2000000000b */
[----:B------:R-:W-:-:S04]  /*4a00*/  IMAD.MOV.U32 R11, RZ, RZ, R13 ;  /* 0x000000ffff0b7224 */ /* 0x000fc800078e000d */
[----:B------:R-:W-:-:S05]  /*4a10*/  F2FP.TF32.F32.PACK_B R23, R23 ;  /* 0x00000017ff17723e */ /* 0x000fca00024050ff */
[----:B------:R1:W-:Y:S01]  /*4a20*/  @P3 STG.E desc[UR12][R10.64+0x20], R23 ;  /* 0x000020170a003986 */ /* 0x0003e2000c10190c */
[----:B------:R-:W-:Y:S05]  /*4a30*/  @!P2 BRA `(.L_x_161) ;  /* 0x000000000004a947 */ /* 0x000fea0003800000 */
[----:B------:R0:W5:Y:S02]  /*4a40*/  LDG.E.LTC128B R88, desc[UR12][R2.64+0x24] ;  /* 0x0000240c02587981 */ /* 0x000164000c1e1920 */
.L_x_161:
[----:B------:R-:W-:Y:S05]  /*4a50*/  BSYNC B0 ;  /* 0x0000000000007941 */ /* 0x000fea0003800000 */
.L_x_160:
        /* <DEDUP_REMOVED lines=9> */
.L_x_163:
[----:B------:R-:W-:Y:S05]  /*4af0*/  BSYNC B0 ;  /* 0x0000000000007941 */ /* 0x000fea0003800000 */
.L_x_162:
        /* <DEDUP_REMOVED lines=9> */
.L_x_165:
[----:B------:R-:W-:Y:S05]  /*4b90*/  BSYNC B0 ;  /* 0x0000000000007941 */ /* 0x000fea0003800000 */
.L_x_164:
[----:B-----5:R-:W-:Y:S01]  /*4ba0*/  LOP3.LUT R12, R88, 0xffffe000, RZ, 0xc0, !PT ;  /* 0xffffe000580c7812 */ /* 0x020fe200078ec0ff */
[----:B------:R-:W-:Y:S01]  /*4bb0*/  BSSY B0, `(.L_x_166) ;  /* 0x000000a000007945 */ /* 0x000fe20003800000 */
[----:B0-----:R-:W-:Y:S02]  /*4bc0*/  IADD3 R6, P4, P5, R17, R6, R21 ;  /* 0x0000000611067210 */ /* 0x001fe40007d9e015 */
[----:B------:R-:W-:Y:S01]  /*4bd0*/  ISETP.GT.AND P3, PT, R8, 0x10, P0 ;  /* 0x000000100800780c */ /* 0x000fe20000764270 */
[----:B------:R-:W-:Y:S01]  /*4be0*/  FMUL R12, R12, R9 ;  /* 0x000000090c0c7220 */ /* 0x000fe20000400000 */
[----:B------:R-:W-:-:S03]  /*4bf0*/  IADD3.X R7, R19, R7, R89, P4, P5 ;  /* 0x0000000713077210 */ /* 0x000fc600027ea459 */
[----:B------:R-:W-:-:S05]  /*4c00*/  FFMA R31, R31, R0, R12 ;  /* 0x000000001f1f7223 */ /* 0x000fca000000000c */
[----:B------:R-:W-:-:S05]  /*4c10*/  F2FP.TF32.F32.PACK_B R31, R31 ;  /* 0x0000001fff1f723e */ /* 0x000fca00024050ff */
[----:B------:R0:W-:Y:S01]  /*4c20*/  @P2 STG.E desc[UR12][R6.64+0x24], R31 ;  /* 0x0000241f06002986 */ /* 0x0001e2000c10190c */
[----:B------:R-:W-:Y:S05]  /*4c30*/  @!P3 BRA `(.L_x_167) ;  /* 0x000000000004b947 */ /* 0x000fea0003800000 */
[----:B------:R0:W5:Y:S02]  /*4c40*/  LDG.E.LTC128B R88, desc[UR12][R2.64+0x40] ;  /* 0x0000400c02587981 */ /* 0x000164000c1e1920 */
.L_x_167:
[----:B------:R-:W-:Y:S05]  /*4c50*/  BSYNC B0 ;  /* 0x0000000000007941 */ /* 0x000fea0003800000 */
.L_x_166:
        /* <DEDUP_REMOVED lines=9> */
.L_x_169:
[----:B------:R-:W-:Y:S05]  /*4cf0*/  BSYNC B0 ;  /* 0x0000000000007941 */ /* 0x000fea0003800000 */
.L_x_168:
        /* <DEDUP_REMOVED lines=9> */
.L_x_171:
[----:B------:R-:W-:Y:S05]  /*4d90*/  BSYNC B0 ;  /* 0x0000000000007941 */ /* 0x000fea0003800000 */
.L_x_170:
        /* <DEDUP_REMOVED lines=9> */
.L_x_173:
[----:B------:R-:W-:Y:S05]  /*4e30*/  BSYNC B0 ;  /* 0x0000000000007941 */ /* 0x000fea0003800000 */
.L_x_172:
        /* <DEDUP_REMOVED lines=9> */
.L_x_175:
[----:B------:R-:W-:Y:S05]  /*4ed0*/  BSYNC B0 ;  /* 0x0000000000007941 */ /* 0x000fea0003800000 */
.L_x_174:
        /* <DEDUP_REMOVED lines=9> */
.L_x_177:
[----:B------:R-:W-:Y:S05]  /*4f70*/  BSYNC B0 ;  /* 0x0000000000007941 */ /* 0x000fea0003800000 */
.L_x_176:
        /* <DEDUP_REMOVED lines=9> */
.L_x_179:
[----:B------:R-:W-:Y:S05]  /*5010*/  BSYNC B0 ;  /* 0x0000000000007941 */ /* 0x000fea0003800000 */
.L_x_178:
        /* <DEDUP_REMOVED lines=9> */
.L_x_181:
[----:B------:R-:W-:Y:S05]  /*50b0*/  BSYNC B0 ;  /* 0x0000000000007941 */ /* 0x000fea0003800000 */
.L_x_180:
        /* <DEDUP_REMOVED lines=9> */
.L_x_183:
[----:B------:R-:W-:Y:S05]  /*5150*/  BSYNC B0 ;  /* 0x0000000000007941 */ /* 0x000fea0003800000 */
.L_x_182:
        /* <DEDUP_REMOVED lines=9> */
.L_x_185:
[----:B------:R-:W-:Y:S05]  /*51f0*/  BSYNC B0 ;  /* 0x0000000000007941 */ /* 0x000fea0003800000 */
.L_x_184:
        /* <DEDUP_REMOVED lines=9> */
.L_x_187:
[----:B------:R-:W-:Y:S05]  /*5290*/  BSYNC B0 ;  /* 0x0000000000007941 */ /* 0x000fea0003800000 */
.L_x_186:
        /* <DEDUP_REMOVED lines=9> */
.L_x_189:
[----:B------:R-:W-:Y:S05]  /*5330*/  BSYNC B0 ;  /* 0x0000000000007941 */ /* 0x000fea0003800000 */
.L_x_188:
        /* <DEDUP_REMOVED lines=9> */
.L_x_191:
[----:B------:R-:W-:Y:S05]  /*53d0*/  BSYNC B0 ;  /* 0x0000000000007941 */ /* 0x000fea0003800000 */
.L_x_190:
        /* <DEDUP_REMOVED lines=9> */
.L_x_193:
[----:B------:R-:W-:Y:S05]  /*5470*/  BSYNC B0 ;  /* 0x0000000000007941 */ /* 0x000fea0003800000 */
.L_x_192:
        /* <DEDUP_REMOVED lines=9> */
.L_x_195:
[----:B------:R-:W-:Y:S05]  /*5510*/  BSYNC B0 ;  /* 0x0000000000007941 */ /* 0x000fea0003800000 */
.L_x_194:
        /* <DEDUP_REMOVED lines=9> */
.L_x_197:
[----:B------:R-:W-:Y:S05]  /*55b0*/  BSYNC B0 ;  /* 0x0000000000007941 */ /* 0x000fea0003800000 */
.L_x_196:
        /* <DEDUP_REMOVED lines=9> */
.L_x_199:
[----:B------:R-:W-:Y:S05]  /*5650*/  BSYNC B0 ;  /* 0x0000000000007941 */ /* 0x000fea0003800000 */
.L_x_198:
        /* <DEDUP_REMOVED lines=9> */
.L_x_201:
[----:B------:R-:W-:Y:S05]  /*56f0*/  BSYNC B0 ;  /* 0x0000000000007941 */ /* 0x000fea0003800000 */
.L_x_200:
        /* <DEDUP_REMOVED lines=9> */
.L_x_203:
[----:B------:R-:W-:Y:S05]  /*5790*/  BSYNC B0 ;  /* 0x0000000000007941 */ /* 0x000fea0003800000 */
.L_x_202:
        /* <DEDUP_REMOVED lines=9> */
.L_x_205:
[----:B------:R-:W-:Y:S05]  /*5830*/  BSYNC B0 ;  /* 0x0000000000007941 */ /* 0x000fea0003800000 */
.L_x_204:
        /* <DEDUP_REMOVED lines=9> */
.L_x_207:
[----:B------:R-:W-:Y:S05]  /*58d0*/  BSYNC B0 ;  /* 0x0000000000007941 */ /* 0x000fea0003800000 */
.L_x_206:
        /* <DEDUP_REMOVED lines=9> */
.L_x_209:
[----:B------:R-:W-:Y:S05]  /*5970*/  BSYNC B0 ;  /* 0x0000000000007941 */ /* 0x000fea0003800000 */
.L_x_208:
        /* <DEDUP_REMOVED lines=9> */
.L_x_211:
[----:B------:R-:W-:Y:S05]  /*5a10*/  BSYNC B0 ;  /* 0x0000000000007941 */ /* 0x000fea0003800000 */
.L_x_210:
        /* <DEDUP_REMOVED lines=9> */
.L_x_213:
[----:B------:R-:W-:Y:S05]  /*5ab0*/  BSYNC B0 ;  /* 0x0000000000007941 */ /* 0x000fea0003800000 */
.L_x_212:
        /* <DEDUP_REMOVED lines=9> */
.L_x_215:
[----:B------:R-:W-:Y:S05]  /*5b50*/  BSYNC B0 ;  /* 0x0000000000007941 */ /* 0x000fea0003800000 */
.L_x_214:
        /* <DEDUP_REMOVED lines=9> */
.L_x_217:
[----:B------:R-:W-:Y:S05]  /*5bf0*/  BSYNC B0 ;  /* 0x0000000000007941 */ /* 0x000fea0003800000 */
.L_x_216:
        /* <DEDUP_REMOVED lines=9> */
.L_x_219:
[----:B------:R-:W-:Y:S05]  /*5c90*/  BSYNC B0 ;  /* 0x0000000000007941 */ /* 0x000fea0003800000 */
.L_x_218:
        /* <DEDUP_REMOVED lines=9> */
.L_x_221:
[----:B------:R-:W-:Y:S05]  /*5d30*/  BSYNC B0 ;  /* 0x0000000000007941 */ /* 0x000fea0003800000 */
.L_x_220:
        /* <DEDUP_REMOVED lines=9> */
.L_x_223:
[----:B------:R-:W-:Y:S05]  /*5dd0*/  BSYNC B0 ;  /* 0x0000000000007941 */ /* 0x000fea0003800000 */
.L_x_222:
        /* <DEDUP_REMOVED lines=9> */
.L_x_225:
[----:B------:R-:W-:Y:S05]  /*5e70*/  BSYNC B0 ;  /* 0x0000000000007941 */ /* 0x000fea0003800000 */
.L_x_224:
        /* <DEDUP_REMOVED lines=9> */
.L_x_227:
[----:B------:R-:W-:Y:S05]  /*5f10*/  BSYNC B0 ;  /* 0x0000000000007941 */ /* 0x000fea0003800000 */
.L_x_226:
        /* <DEDUP_REMOVED lines=9> */
.L_x_229:
[----:B------:R-:W-:Y:S05]  /*5fb0*/  BSYNC B0 ;  /* 0x0000000000007941 */ /* 0x000fea0003800000 */
.L_x_228:
        /* <DEDUP_REMOVED lines=9> */
.L_x_231:
[----:B------:R-:W-:Y:S05]  /*6050*/  BSYNC B0 ;  /* 0x0000000000007941 */ /* 0x000fea0003800000 */
.L_x_230:
        /* <DEDUP_REMOVED lines=9> */
.L_x_233:
[----:B------:R-:W-:Y:S05]  /*60f0*/  BSYNC B0 ;  /* 0x0000000000007941 */ /* 0x000fea0003800000 */
.L_x_232:
        /* <DEDUP_REMOVED lines=9> */
.L_x_235:
[----:B------:R-:W-:Y:S05]  /*6190*/  BSYNC B0 ;  /* 0x0000000000007941 */ /* 0x000fea0003800000 */
.L_x_234:
        /* <DEDUP_REMOVED lines=9> */
.L_x_237:
[----:B------:R-:W-:Y:S05]  /*6230*/  BSYNC B0 ;  /* 0x0000000000007941 */ /* 0x000fea0003800000 */
.L_x_236:
        /* <DEDUP_REMOVED lines=9> */
.L_x_239:
[----:B------:R-:W-:Y:S05]  /*62d0*/  BSYNC B0 ;  /* 0x0000000000007941 */ /* 0x000fea0003800000 */
.L_x_238:
        /* <DEDUP_REMOVED lines=9> */
.L_x_241:
[----:B------:R-:W-:Y:S05]  /*6370*/  BSYNC B0 ;  /* 0x0000000000007941 */ /* 0x000fea0003800000 */
.L_x_240:
        /* <DEDUP_REMOVED lines=9> */
.L_x_243:
[----:B------:R-:W-:Y:S05]  /*6410*/  BSYNC B0 ;  /* 0x0000000000007941 */ /* 0x000fea0003800000 */
.L_x_242:
        /* <DEDUP_REMOVED lines=9> */
.L_x_245:
[----:B------:R-:W-:Y:S05]  /*64b0*/  BSYNC B0 ;  /* 0x0000000000007941 */ /* 0x000fea0003800000 */
.L_x_244:
        /* <DEDUP_REMOVED lines=9> */
.L_x_247:
[----:B------:R-:W-:Y:S05]  /*6550*/  BSYNC B0 ;  /* 0x0000000000007941 */ /* 0x000fea0003800000 */
.L_x_246:
        /* <DEDUP_REMOVED lines=9> */
.L_x_249:
[----:B------:R-:W-:Y:S05]  /*65f0*/  BSYNC B0 ;  /* 0x0000000000007941 */ /* 0x000fea0003800000 */
.L_x_248:
        /* <DEDUP_REMOVED lines=9> */
.L_x_251:
[----:B------:R-:W-:Y:S05]  /*6690*/  BSYNC B0 ;  /* 0x0000000000007941 */ /* 0x000fea0003800000 */
.L_x_250:
        /* <DEDUP_REMOVED lines=9> */
.L_x_253:
[----:B------:R-:W-:Y:S05]  /*6730*/  BSYNC B0 ;  /* 0x0000000000007941 */ /* 0x000fea0003800000 */
.L_x_252:
        /* <DEDUP_REMOVED lines=9> */
.L_x_255:
[----:B------:R-:W-:Y:S05]  /*67d0*/  BSYNC B0 ;  /* 0x0000000000007941 */ /* 0x000fea0003800000 */
.L_x_254:
        /* <DEDUP_REMOVED lines=9> */
.L_x_257:
[----:B------:R-:W-:Y:S05]  /*6870*/  BSYNC B0 ;  /* 0x0000000000007941 */ /* 0x000fea0003800000 */
.L_x_256:
        /* <DEDUP_REMOVED lines=9> */
.L_x_259:
[----:B------:R-:W-:Y:S05]  /*6910*/  BSYNC B0 ;  /* 0x0000000000007941 */ /* 0x000fea0003800000 */
.L_x_258:
        /* <DEDUP_REMOVED lines=9> */
.L_x_261:
[----:B------:R-:W-:Y:S05]  /*69b0*/  BSYNC B0 ;  /* 0x0000000000007941 */ /* 0x000fea0003800000 */
.L_x_260:
        /* <DEDUP_REMOVED lines=9> */
.L_x_263:
[----:B------:R-:W-:Y:S05]  /*6a50*/  BSYNC B0 ;  /* 0x0000000000007941 */ /* 0x000fea0003800000 */
.L_x_262:
        /* <DEDUP_REMOVED lines=9> */
.L_x_265:
[----:B------:R-:W-:Y:S05]  /*6af0*/  BSYNC B0 ;  /* 0x0000000000007941 */ /* 0x000fea0003800000 */
.L_x_264:
        /* <DEDUP_REMOVED lines=9> */
.L_x_267:
[----:B------:R-:W-:Y:S05]  /*6b90*/  BSYNC B0 ;  /* 0x0000000000007941 */ /* 0x000fea0003800000 */
.L_x_266:
        /* <DEDUP_REMOVED lines=9> */
.L_x_269:
[----:B------:R-:W-:Y:S05]  /*6c30*/  BSYNC B0 ;  /* 0x0000000000007941 */ /* 0x000fea0003800000 */
.L_x_268:
        /* <DEDUP_REMOVED lines=9> */
.L_x_271:
[----:B------:R-:W-:Y:S05]  /*6cd0*/  BSYNC B0 ;  /* 0x0000000000007941 */ /* 0x000fea0003800000 */
.L_x_270:
        /* <DEDUP_REMOVED lines=9> */
.L_x_273:
[----:B------:R-:W-:Y:S05]  /*6d70*/  BSYNC B0 ;  /* 0x0000000000007941 */ /* 0x000fea0003800000 */
.L_x_272:
[----:B0-2--5:R-:W-:Y:S01]  /*6d80*/  LOP3.LUT R2, R88, 0xffffe000, RZ, 0xc0, !PT ;  /* 0xffffe00058027812 */ /* 0x025fe200078ec0ff */
        /* <DEDUP_REMOVED lines=8> */
.L_x_275:
[----:B------:R-:W-:Y:S05]  /*6e10*/  BSYNC B0 ;  /* 0x0000000000007941 */ /* 0x000fea0003800000 */
.L_x_274:
[----:B-----5:R-:W-:Y:S01]  /*6e20*/  LOP3.LUT R2, R88, 0xffffe000, RZ, 0xc0, !PT ;  /* 0xffffe00058027812 */ /* 0x020fe200078ec0ff */
[----:B------:R-:W-:Y:S01]  /*6e30*/  BSSY B0, `(.L_x_276) ;  /* 0x000000a000007945 */ /* 0x000fe20003800000 */
[----:B------:R-:W-:-:S03]  /*6e40*/  ISETP.GT.AND P1, PT, R8, 0x79, P1 ;  /* 0x000000790800780c */ /* 0x000fc60000f24270 */
[----:B------:R-:W-:Y:S01]  /*6e50*/  FMUL R3, R2, R9 ;  /* 0x0000000902037220 */ /* 0x000fe20000400000 */
[----:B------:R-:W-:-:S03]  /*6e60*/  @P2 IMAD.MOV.U32 R2, RZ, RZ, R6 ;  /* 0x000000ffff022224 */ /* 0x000fc600078e0006 */
[----:B01----:R-:W-:Y:S01]  /*6e70*/  FFMA R11, R86, R0, R3 ;  /* 0x00000000560b7223 */ /* 0x003fe20000000003 */
[----:B------:R-:W-:-:S04]  /*6e80*/  @P2 IMAD.MOV.U32 R3, RZ, RZ, R7 ;  /* 0x000000ffff032224 */ /* 0x000fc800078e0007 */
[----:B------:R-:W-:-:S05]  /*6e90*/  F2FP.TF32.F32.PACK_B R11, R11 ;  /* 0x0000000bff0b723e */ /* 0x000fca00024050ff */
[----:B------:R0:W-:Y:S01]  /*6ea0*/  @P2 STG.E desc[UR12][R2.64+0x1e0], R11 ;  /* 0x0001e00b02002986 */ /* 0x0001e2000c10190c */
[----:B------:R-:W-:Y:S05]  /*6eb0*/  @!P1 BRA `(.L_x_277) ;  /* 0x0000000000049947 */ /* 0x000fea0003800000 */
[----:B------:R1:W5:Y:S02]  /*6ec0*/  LDG.E.LTC128B R88, desc[UR12][R4.64+0x1e4] ;  /* 0x0001e40c04587981 */ /* 0x000364000c1e1920 */
.L_x_277:
[----:B------:R-:W-:Y:S05]  /*6ed0*/  BSYNC B0 ;  /* 0x0000000000007941 */ /* 0x000fea0003800000 */
.L_x_276:
[----:B-----5:R-:W-:-:S05]  /*6ee0*/  LOP3.LUT R88, R88, 0xffffe000, RZ, 0xc0, !PT ;  /* 0xffffe00058587812 */ /* 0x020fca00078ec0ff */
[----:B------:R-:W-:-:S04]  /*6ef0*/  FMUL R88, R88, R9 ;  /* 0x0000000958587220 */ /* 0x000fc80000400000 */
[----:B------:R-:W-:Y:S01]  /*6f00*/  FFMA R88, R87, R0, R88 ;  /* 0x0000000057587223 */ /* 0x000fe20000000058 */
[----:B------:R-:W-:Y:S06]  /*6f10*/  @!P1 EXIT ;  /* 0x000000000000994d */ /* 0x000fec0003800000 */
[----:B0-----:R-:W-:-:S05]  /*6f20*/  F2FP.TF32.F32.PACK_B R3, R88 ;  /* 0x00000058ff03723e */ /* 0x001fca00024050ff */
[----:B------:R-:W-:Y:S01]  /*6f30*/  STG.E desc[UR12][R6.64+0x1e4], R3 ;  /* 0x0001e40306007986 */ /* 0x000fe2000c10190c */
[----:B------:R-:W-:Y:S05]  /*6f40*/  EXIT ;  /* 0x000000000000794d */ /* 0x000fea0003800000 */
.L_x_27:
[----:B------:R-:W-:Y:S01]  /*6f50*/  ISETP.GT.AND P4, PT, R8, 0x1, P3 ;  /* 0x000000010800780c */ /* 0x000fe20001f84270 */
[----:B------:R-:W-:Y:S01]  /*6f60*/  ULDC.64 UR4, c[0x0][0x5c8] ;  /* 0x0001720000047ab9 */ /* 0x000fe20000000a00 */
[-C--:B------:R-:W-:Y:S01]  /*6f70*/  FMUL R9, R88, R0.reuse ;  /* 0x0000000058097220 */ /* 0x080fe20000400000 */
[----:B------:R-:W-:Y:S01]  /*6f80*/  LEA R2, P1, R14, UR4, 0x2 ;  /* 0x000000040e027c11 */ /* 0x000fe2000f8210ff */
[-C--:B------:R-:W-:Y:S01]  /*6f90*/  FMUL R89, R89, R0.reuse ;  /* 0x0000000059597220 */ /* 0x080fe20000400000 */
[----:B------:R-:W-:Y:S01]  /*6fa0*/  IMAD.SHL.U32 R7, R19, 0x4, RZ ;  /* 0x0000000413077824 */ /* 0x000fe200078e00ff */
[----:B------:R-:W-:Y:S01]  /*6fb0*/  ISETP.GT.AND P2, PT, R10, 0x8, PT ;  /* 0x000000080a00780c */ /* 0x000fe20003f44270 */
[-C--:B------:R-:W-:Y:S01]  /*6fc0*/  FMUL R15, R90, R0.reuse ;  /* 0x000000005a0f7220 */ /* 0x080fe20000400000 */
[----:B------:R-:W-:Y:S01]  /*6fd0*/  LEA.HI.X R3, R14, UR5, R17, 0x2, P1 ;  /* 0x000000050e037c11 */ /* 0x000fe200088f1411 */
[-C--:B------:R-:W-:Y:S01]  /*6fe0*/  FMUL R91, R91, R0.reuse ;  /* 0x000000005b5b7220 */ /* 0x080fe20000400000 */
[----:B------:R-:W-:Y:S01]  /*6ff0*/  F2FP.TF32.F32.PACK_B R9, R9 ;  /* 0x00000009ff09723e */ /* 0x000fe200024050ff */
[-C--:B------:R-:W-:Y:S01]  /*7000*/  FMUL R93, R93, R0.reuse ;  /* 0x000000005d5d7220 */ /* 0x080fe20000400000 */
[----:B------:R-:W-:Y:S01]  /*7010*/  F2FP.TF32.F32.PACK_B R89, R89 ;  /* 0x00000059ff59723e */ /* 0x000fe200024050ff */
[-C--:B------:R-:W-:Y:S01]  /*7020*/  FMUL R17, R94, R0.reuse ;  /* 0x000000005e117220 */ /* 0x080fe20000400000 */
[----:B------:R-:W-:Y:S01]  /*7030*/  SHF.L.U64.HI R5, R19, 0x2, R18 ;  /* 0x0000000213057819 */ /* 0x000fe20000010212 */
[----:B------:R0:W-:Y:S01]  /*7040*/  @P0 STG.E desc[UR12][R2.64], R9 ;  /* 0x0000000902000986 */ /* 0x0001e2000c10190c */
[C---:B------:R-:W-:Y:S01]  /*7050*/  ISETP.GT.AND P0, PT, R8.reuse, RZ, P2 ;  /* 0x000000ff0800720c */ /* 0x040fe20001704270 */
[----:B------:R-:W-:Y:S01]  /*7060*/  FMUL R95, R95, R0 ;  /* 0x000000005f5f7220 */ /* 0x000fe20000400000 */
[C---:B------:R-:W-:Y:S01]  /*7070*/  ISETP.GT.AND P5, PT, R8.reuse, 0x1, P2 ;  /* 0x000000010800780c */ /* 0x040fe200017a4270 */
[----:B------:R-:W-:Y:S01]  /*7080*/  @P4 STG.E desc[UR12][R2.64+0x4], R89 ;  /* 0x0000045902004986 */ /* 0x000fe2000c10190c */
[----:B------:R-:W-:Y:S01]  /*7090*/  IADD3 R12, P4, R7, R2, RZ ;  /* 0x00000002070c7210 */ /* 0x000fe20007f9e0ff */
[-C--:B------:R-:W-:Y:S01]  /*70a0*/  FMUL R97, R97, R0.reuse ;  /* 0x0000000061617220 */ /* 0x080fe20000400000 */
[C---:B------:R-:W-:Y:S01]  /*70b0*/  ISETP.GT.AND P1, PT, R8.reuse, 0x8, P3 ;  /* 0x000000080800780c */ /* 0x040fe20001f24270 */
[-C--:B------:R-:W-:Y:S01]  /*70c0*/  FMUL R99, R99, R0.reuse ;  /* 0x0000000063637220 */ /* 0x080fe20000400000 */
[----:B------:R-:W-:Y:S01]  /*70d0*/  F2FP.TF32.F32.PACK_B R15, R15 ;  /* 0x0000000fff0f723e */ /* 0x000fe200024050ff */
[----:B------:R-:W-:Y:S01]  /*70e0*/  IMAD.X R13, R5, 0x1, R3, P4 ;  /* 0x00000001050d7824 */ /* 0x000fe200020e0603 */
[----:B------:R-:W-:Y:S01]  /*70f0*/  ISETP.GT.AND P4, PT, R8, 0x9, P3 ;  /* 0x000000090800780c */ /* 0x000fe20001f84270 */
[-C--:B0-----:R-:W-:Y:S01]  /*7100*/  FMUL R9, R92, R0.reuse ;  /* 0x000000005c097220 */ /* 0x081fe20000400000 */
[----:B------:R-:W-:Y:S01]  /*7110*/  F2FP.TF32.F32.PACK_B R91, R91 ;  /* 0x0000005bff5b723e */ /* 0x000fe200024050ff */
[-C--:B------:R-:W-:Y:S01]  /*7120*/  FMUL R101, R101, R0.reuse ;  /* 0x0000000065657220 */ /* 0x080fe20000400000 */
[----:B------:R-:W-:Y:S01]  /*7130*/  F2FP.TF32.F32.PACK_B R93, R93 ;  /* 0x0000005dff5d723e */ /* 0x000fe200024050ff */
[----:B------:R0:W-:Y:S01]  /*7140*/  @P0 STG.E desc[UR12][R12.64], R15 ;  /* 0x0000000f0c000986 */ /* 0x0001e2000c10190c */
[----:B------:R-:W-:Y:S01]  /*7150*/  F2FP.TF32.F32.PACK_B R9, R9 ;  /* 0x00000009ff09723e */ /* 0x000fe200024050ff */
[-C--:B------:R-:W-:Y:S01]  /*7160*/  FMUL R103, R103, R0.reuse ;  /* 0x0000000067677220 */ /* 0x080fe20000400000 */
[C---:B------:R-:W-:Y:S01]  /*7170*/  ISETP.GT.AND P0, PT, R8.reuse, 0x8, P2 ;  /* 0x000000080800780c */ /* 0x040fe20001704270 */
[----:B------:R-:W-:Y:S01]  /*7180*/  @P5 STG.E desc[UR12][R12.64+0x4], R91 ;  /* 0x0000045b0c005986 */ /* 0x000fe2000c10190c */
[C---:B------:R-:W-:Y:S01]  /*7190*/  ISETP.GT.AND P5, PT, R8.reuse, 0x9, P2 ;  /* 0x000000090800780c */ /* 0x040fe200017a4270 */
[-C--:B------:R-:W-:Y:S01]  /*71a0*/  FMUL R105, R105, R0.reuse ;  /* 0x0000000069697220 */ /* 0x080fe20000400000 */
[----:B------:R-:W-:Y:S01]  /*71b0*/  F2FP.TF32.F32.PACK_B R17, R17 ;  /* 0x00000011ff11723e */ /* 0x000fe200024050ff */
[----:B------:R1:W-:Y:S01]  /*71c0*/  @P1 STG.E desc[UR12][R2.64+0x20], R9 ;  /* 0x0000200902001986 */ /* 0x0003e2000c10190c */
[----:B------:R-:W-:Y:S01]  /*71d0*/  F2FP.TF32.F32.PACK_B R95, R95 ;  /* 0x0000005fff5f723e */ /* 0x000fe200024050ff */
[-C--:B------:R-:W-:Y:S01]  /*71e0*/  FMUL R107, R107, R0.reuse ;  /* 0x000000006b6b7220 */ /* 0x080fe20000400000 */
[C---:B------:R-:W-:Y:S01]  /*71f0*/  ISETP.GT.AND P1, PT, R8.reuse, 0x11, P3 ;  /* 0x000000110800780c */ /* 0x040fe20001f24270 */
[----:B------:R-:W-:Y:S01]  /*7200*/  @P4 STG.E desc[UR12][R2.64+0x24], R93 ;  /* 0x0000245d02004986 */ /* 0x000fe2000c10190c */
[----:B------:R-:W-:Y:S01]  /*7210*/  ISETP.GT.AND P4, PT, R8, 0x10, P3 ;  /* 0x000000100800780c */ /* 0x000fe20001f84270 */
[-C--:B0-----:R-:W-:Y:S01]  /*7220*/  FMUL R15, R96, R0.reuse ;  /* 0x00000000600f7220 */ /* 0x081fe20000400000 */
[----:B------:R-:W-:Y:S01]  /*7230*/  F2FP.TF32.F32.PACK_B R97, R97 ;  /* 0x00000061ff61723e */ /* 0x000fe200024050ff */
[----:B------:R0:W-:Y:S01]  /*7240*/  @P0 STG.E desc[UR12][R12.64+0x20], R17 ;  /* 0x000020110c000986 */ /* 0x0001e2000c10190c */
[----:B------:R-:W-:Y:S01]  /*7250*/  ISETP.GT.AND P0, PT, R8, 0x10, P2 ;  /* 0x000000100800780c */ /* 0x000fe20001704270 */
[-C--:B------:R-:W-:Y:S01]  /*7260*/  FMUL R109, R109, R0.reuse ;  /* 0x000000006d6d7220 */ /* 0x080fe20000400000 */
[----:B------:R-:W-:Y:S01]  /*7270*/  F2FP.TF32.F32.PACK_B R15, R15 ;  /* 0x0000000fff0f723e */ /* 0x000fe200024050ff */
[----:B------:R-:W-:Y:S01]  /*7280*/  @P5 STG.E desc[UR12][R12.64+0x24], R95 ;  /* 0x0000245f0c005986 */ /* 0x000fe2000c10190c */
[-C--:B-1----:R-:W-:Y:S01]  /*7290*/  FMUL R9, R98, R0.reuse ;  /* 0x0000000062097220 */ /* 0x082fe20000400000 */
[----:B------:R-:W-:Y:S01]  /*72a0*/  F2FP.TF32.F32.PACK_B R99, R99 ;  /* 0x00000063ff63723e */ /* 0x000fe200024050ff */
[-C--:B------:R-:W-:Y:S01]  /*72b0*/  FMUL R111, R111, R0.reuse ;  /* 0x000000006f6f7220 */ /* 0x080fe20000400000 */
[C---:B------:R-:W-:Y:S01]  /*72c0*/  ISETP.GT.AND P5, PT, R8.reuse, 0x18, P3 ;  /* 0x000000180800780c */ /* 0x040fe20001fa4270 */
[-C--:B------:R-:W-:Y:S01]  /*72d0*/  FMUL R113, R113, R0.reuse ;  /* 0x0000000071717220 */ /* 0x080fe20000400000 */
[----:B------:R1:W-:Y:S01]  /*72e0*/  @P4 STG.E desc[UR12][R2.64+0x40], R15 ;  /* 0x0000400f02004986 */ /* 0x0003e2000c10190c */
[----:B------:R-:W-:Y:S01]  /*72f0*/  ISETP.GT.AND P4, PT, R8, 0x11, P2 ;  /* 0x000000110800780c */ /* 0x000fe20001784270 */
[-C--:B0-----:R-:W-:Y:S01]  /*7300*/  FMUL R17, R100, R0.reuse ;  /* 0x0000000064117220 */ /* 0x081fe20000400000 */
[----:B------:R-:W-:Y:S01]  /*7310*/  F2FP.TF32.F32.PACK_B R9, R9 ;  /* 0x00000009ff09723e */ /* 0x000fe200024050ff */
[----:B------:R-:W-:Y:S01]  /*7320*/  @P1 STG.E desc[UR12][R2.64+0x44], R97 ;  /* 0x0000446102001986 */ /* 0x000fe2000c10190c */
[C---:B------:R-:W-:Y:S01]  /*7330*/  ISETP.GT.AND P1, PT, R8.reuse, 0x19, P3 ;  /* 0x000000190800780c */ /* 0x040fe20001f24270 */
[-C--:B------:R-:W-:Y:S01]  /*7340*/  FMUL R115, R115, R0.reuse ;  /* 0x0000000073737220 */ /* 0x080fe20000400000 */
[----:B------:R-:W-:Y:S01]  /*7350*/  F2FP.TF32.F32.PACK_B R17, R17 ;  /* 0x00000011ff11723e */ /* 0x000fe200024050ff */
[----:B------:R0:W-:Y:S01]  /*7360*/  @P0 STG.E desc[UR12][R12.64+0x40], R9 ;  /* 0x000040090c000986 */ /* 0x0001e2000c10190c */
[----:B------:R-:W-:Y:S01]  /*7370*/  ISETP.GT.AND P0, PT, R8, 0x18, P2 ;  /* 0x000000180800780c */ /* 0x000fe20001704270 */
[-C--:B------:R-:W-:Y:S01]  /*7380*/  FMUL R117, R117, R0.reuse ;  /* 0x0000000075757220 */ /* 0x080fe20000400000 */
[----:B------:R-:W-:Y:S01]  /*7390*/  F2FP.TF32.F32.PACK_B R101, R101 ;  /* 0x00000065ff65723e */ /* 0x000fe200024050ff */
[-C--:B-1----:R-:W-:Y:S01]  /*73a0*/  FMUL R15, R102, R0.reuse ;  /* 0x00000000660f7220 */ /* 0x082fe20000400000 */
[----:B------:R-:W-:Y:S01]  /*73b0*/  F2FP.TF32.F32.PACK_B R103, R103 ;  /* 0x00000067ff67723e */ /* 0x000fe200024050ff */
[----:B------:R-:W-:Y:S01]  /*73c0*/  @P4 STG.E desc[UR12][R12.64+0x44], R99 ;  /* 0x000044630c004986 */ /* 0x000fe2000c10190c */
[C---:B------:R-:W-:Y:S01]  /*73d0*/  ISETP.GT.AND P4, PT, R8.reuse, 0x19, P2 ;  /* 0x000000190800780c */ /* 0x040fe20001784270 */
[-C--:B------:R-:W-:Y:S01]  /*73e0*/  FMUL R119, R119, R0.reuse ;  /* 0x0000000077777220 */ /* 0x080fe20000400000 */
[----:B------:R-:W-:Y:S01]  /*73f0*/  F2FP.TF32.F32.PACK_B R15, R15 ;  /* 0x0000000fff0f723e */ /* 0x000fe200024050ff */
        /* <DEDUP_REMOVED lines=9> */
[C---:B------:R-:W-:Y:S01]  /*7490*/  ISETP.GT.AND P0, PT, R8.reuse, 0x20, P2 ;  /* 0x000000200800780c */ /* 0x040fe20001704270 */
[-C--:B------:R-:W-:Y:S01]  /*74a0*/  FMUL R123, R123, R0.reuse ;  /* 0x000000007b7b7220 */ /* 0x080fe20000400000 */
[----:B------:R-:W-:Y:S01]  /*74b0*/  F2FP.TF32.F32.PACK_B R107, R107 ;  /* 0x0000006bff6b723e */ /* 0x000fe200024050ff */
[----:B------:R-:W-:Y:S01]  /*74c0*/  @P4 STG.E desc[UR12][R12.64+0x64], R103 ;  /* 0x000064670c004986 */ /* 0x000fe2000c10190c */
[----:B------:R-:W-:Y:S01]  /*74d0*/  ISETP.GT.AND P4, PT, R8, 0x21, P2 ;  /* 0x000000210800780c */ /* 0x000fe20001784270 */
[-C--:B-1----:R-:W-:Y:S01]  /*74e0*/  FMUL R17, R106, R0.reuse ;  /* 0x000000006a117220 */ /* 0x082fe20000400000 */
[----:B------:R-:W-:Y:S01]  /*74f0*/  F2FP.TF32.F32.PACK_B R109, R109 ;  /* 0x0000006dff6d723e */ /* 0x000fe200024050ff */
[----:B------:R1:W-:Y:S01]  /*7500*/  @P5 STG.E desc[UR12][R2.64+0x80], R9 ;  /* 0x0000800902005986 */ /* 0x0003e2000c10190c */
[C---:B------:R-:W-:Y:S01]  /*7510*/  ISETP.GT.AND P5, PT, R8.reuse, 0x28, P3 ;  /* 0x000000280800780c */ /* 0x040fe20001fa4270 */
[-C--:B------:R-:W-:Y:S01]  /*7520*/  FMUL R125, R125, R0.reuse ;  /* 0x000000007d7d7220 */ /* 0x080fe20000400000 */
[----:B------:R-:W-:Y:S01]  /*7530*/  F2FP.TF32.F32.PACK_B R17, R17 ;  /* 0x00000011ff11723e */ /* 0x000fe200024050ff */
[----:B------:R-:W-:Y:S01]  /*7540*/  @P1 STG.E desc[UR12][R2.64+0x84], R105 ;  /* 0x0000846902001986 */ /* 0x000fe2000c10190c */
[----:B------:R-:W-:Y:S01]  /*7550*/  ISETP.GT.AND P1, PT, R8, 0x29, P3 ;  /* 0x000000290800780c */ /* 0x000fe20001f24270 */
[-C--:B0-----:R-:W-:Y:S01]  /*7560*/  FMUL R15, R108, R0.reuse ;  /* 0x000000006c0f7220 */ /* 0x081fe20000400000 */
        /* <DEDUP_REMOVED lines=98> */
[----:B------:R-:W-:Y:S01]  /*7b90*/  ISETP.GT.AND P0, PT, R8, 0x58, P2 ;  /* 0x000000580800780c */ /* 0x000fe20001704270 */
[----:B------:R-:W-:Y:S01]  /*7ba0*/  IMAD.SHL.U32 R19, R16, 0x4, RZ ;  /* 0x0000000410137824 */ /* 0x000fe200078e00ff */
        /* <DEDUP_REMOVED lines=20> */
[C---:B------:R-:W-:Y:S01]  /*7cf0*/  ISETP.GT.AND P6, PT, R8.reuse, 0x70, P3 ;  /* 0x000000700800780c */ /* 0x040fe20001fc4270 */
        /* <DEDUP_REMOVED lines=17> */
[----:B------:R-:W-:Y:S01]  /*7e10*/  ISETP.GT.AND P5, PT, R8, 0x70, P2 ;  /* 0x000000700800780c */ /* 0x000fe200017a4270 */
[-C--:B------:R-:W-:Y:S01]  /*7e20*/  FMUL R31, R31, R0.reuse ;  /* 0x000000001f1f7220 */ /* 0x080fe20000400000 */
[----:B------:R-:W-:Y:S01]  /*7e30*/  F2FP.TF32.F32.PACK_B R17, R17 ;  /* 0x00000011ff11723e */ /* 0x000fe200024050ff */
[-C--:B0-----:R-:W-:Y:S01]  /*7e40*/  FMUL R15, R144, R0.reuse ;  /* 0x00000000900f7220 */ /* 0x081fe20000400000 */
[----:B------:R-:W-:Y:S01]  /*7e50*/  @P1 STG.E desc[UR12][R2.64+0x1a4], R141 ;  /* 0x0001a48d02001986 */ /* 0x000fe2000c10190c */
[----:B------:R-:W-:Y:S01]  /*7e60*/  ISETP.GT.AND P1, PT, R8, 0x71, P3 ;  /* 0x000000710800780c */ /* 0x000fe20001f24270 */
[-C--:B------:R-:W-:Y:S01]  /*7e70*/  FMUL R33, R33, R0.reuse ;  /* 0x0000000021217220 */ /* 0x080fe20000400000 */
[----:B------:R-:W-:Y:S01]  /*7e80*/  F2FP.TF32.F32.PACK_B R145, R145 ;  /* 0x00000091ff91723e */ /* 0x000fe200024050ff */
[----:B------:R0:W-:Y:S01]  /*7e90*/  @P0 STG.E desc[UR12][R12.64+0x1a0], R17 ;  /* 0x0001a0110c000986 */ /* 0x0001e2000c10190c */
[----:B------:R-:W-:Y:S01]  /*7ea0*/  F2FP.TF32.F32.PACK_B R15, R15 ;  /* 0x0000000fff0f723e */ /* 0x000fe200024050ff */
[-C--:B------:R-:W-:Y:S01]  /*7eb0*/  FMUL R35, R35, R0.reuse ;  /* 0x0000000023237220 */ /* 0x080fe20000400000 */
[-C--:B-1----:R-:W-:Y:S01]  /*7ec0*/  FMUL R9, R146, R0.reuse ;  /* 0x0000000092097220 */ /* 0x082fe20000400000 */
        /* <DEDUP_REMOVED lines=8> */
[-C--:B0-----:R-:W-:Y:S01]  /*7f50*/  FMUL R17, R148, R0.reuse ;  /* 0x0000000094117220 */ /* 0x081fe20000400000 */
[----:B------:R-:W-:Y:S01]  /*7f60*/  ISETP.GT.AND P3, PT, R8, 0x79, P3 ;  /* 0x000000790800780c */ /* 0x000fe20001f64270 */
[----:B------:R-:W-:Y:S01]  /*7f70*/  @P1 STG.E desc[UR12][R2.64+0x1c4], R145 ;  /* 0x0001c49102001986 */ /* 0x000fe2000c10190c */
[C---:B------:R-:W-:Y:S01]  /*7f80*/  ISETP.GT.AND P1, PT, R10.reuse, 0x40, PT ;  /* 0x000000400a00780c */ /* 0x040fe20003f24270 */
[-C--:B------:R-:W-:Y:S01]  /*7f90*/  FMUL R41, R41, R0.reuse ;  /* 0x0000000029297220 */ /* 0x080fe20000400000 */
[----:B------:R-:W-:Y:S01]  /*7fa0*/  F2FP.TF32.F32.PACK_B R17, R17 ;  /* 0x00000011ff11723e */ /* 0x000fe200024050ff */
[----:B------:R0:W-:Y:S01]  /*7fb0*/  @P5 STG.E desc[UR12][R12.64+0x1c0], R9 ;  /* 0x0001c0090c005986 */ /* 0x0001e2000c10190c */
[----:B------:R-:W-:Y:S01]  /*7fc0*/  ISETP.GT.AND P0, PT, R10, 0x48, PT ;  /* 0x000000480a00780c */ /* 0x000fe20003f04270 */
[-C--:B------:R-:W-:Y:S01]  /*7fd0*/  FMUL R43, R43, R0.reuse ;  /* 0x000000002b2b7220 */ /* 0x080fe20000400000 */
[----:B------:R-:W-:Y:S01]  /*7fe0*/  F2FP.TF32.F32.PACK_B R149, R149 ;  /* 0x00000095ff95723e */ /* 0x000fe200024050ff */
[----:B------:R-:W-:Y:S01]  /*7ff0*/  @P6 STG.E desc[UR12][R12.64+0x1c4], R147 ;  /* 0x0001c4930c006986 */ /* 0x000fe2000c10190c */
[----:B-1----:R-:W-:Y:S01]  /*8000*/  SHF.L.U64.HI R15, R16, 0x2, R11 ;  /* 0x00000002100f7819 */ /* 0x002fe2000001020b */
[----:B------:R-:W-:Y:S01]  /*8010*/  FMUL R45, R45, R0 ;  /* 0x000000002d2d7220 */ /* 0x000fe20000400000 */
[----:B------:R-:W-:Y:S01]  /*8020*/  IADD3 R10, P5, R19, R2, RZ ;  /* 0x00000002130a7210 */ /* 0x000fe20007fbe0ff */
[----:B------:R1:W-:Y:S01]  /*8030*/  @P4 STG.E desc[UR12][R2.64+0x1e0], R17 ;  /* 0x0001e01102004986 */ /* 0x0003e2000c10190c */
[C---:B------:R-:W-:Y:S01]  /*8040*/  ISETP.GT.AND P4, PT, R8.reuse, 0x78, P2 ;  /* 0x000000780800780c */ /* 0x040fe20001784270 */
[-C--:B------:R-:W-:Y:S01]  /*8050*/  FMUL R47, R47, R0.reuse ;  /* 0x000000002f2f7220 */ /* 0x080fe20000400000 */
[C---:B------:R-:W-:Y:S01]  /*8060*/  ISETP.GT.AND P2, PT, R8.reuse, 0x79, P2 ;  /* 0x000000790800780c */ /* 0x040fe20001744270 */
[----:B------:R2:W-:Y:S01]  /*8070*/  @P3 STG.E desc[UR12][R2.64+0x1e4], R149 ;  /* 0x0001e49502003986 */ /* 0x0005e2000c10190c */
[----:B------:R-:W-:Y:S01]  /*8080*/  IMAD.X R11, R15, 0x1, R3, P5 ;  /* 0x000000010f0b7824 */ /* 0x000fe200028e0603 */
[----:B------:R-:W-:Y:S01]  /*8090*/  ISETP.GT.AND P3, PT, R8, 0x1, P1 ;  /* 0x000000010800780c */ /* 0x000fe20000f64270 */
[----:B0-----:R-:W-:Y:S01]  /*80a0*/  FMUL R9, R150, R0 ;  /* 0x0000000096097220 */ /* 0x001fe20000400000 */
[----:B------:R-:W-:Y:S01]  /*80b0*/  IADD3 R14, P5, P6, R7, R2, R19 ;  /* 0x00000002070e7210 */ /* 0x000fe20007ebe013 */
[-C--:B------:R-:W-:Y:S01]  /*80c0*/  FMUL R49, R49, R0.reuse ;  /* 0x0000000031317220 */ /* 0x080fe20000400000 */
[----:B------:R-:W-:Y:S01]  /*80d0*/  F2FP.TF32.F32.PACK_B R151, R151 ;  /* 0x00000097ff97723e */ /* 0x000fe200024050ff */
[-C--:B------:R-:W-:Y:S01]  /*80e0*/  FMUL R51, R51, R0.reuse ;  /* 0x0000000033337220 */ /* 0x080fe20000400000 */
[----:B------:R-:W-:Y:S01]  /*80f0*/  IADD3.X R15, R5, R3, R15, P5, P6 ;  /* 0x00000003050f7210 */ /* 0x000fe20002fec40f */
[-C--:B-1----:R-:W-:Y:S01]  /*8100*/  FMUL R17, R24, R0.reuse ;  /* 0x0000000018117220 */ /* 0x082fe20000400000 */
[----:B------:R-:W-:Y:S01]  /*8110*/  F2FP.TF32.F32.PACK_B R9, R9 ;  /* 0x00000009ff09723e */ /* 0x000fe200024050ff */
[-C--:B------:R-:W-:Y:S01]  /*8120*/  FMUL R53, R53, R0.reuse ;  /* 0x0000000035357220 */ /* 0x080fe20000400000 */
[----:B--2---:R-:W-:Y:S01]  /*8130*/  @P4 IMAD.MOV.U32 R2, RZ, RZ, R12 ;  /* 0x000000ffff024224 */ /* 0x004fe200078e000c */
[----:B------:R-:W-:Y:S01]  /*8140*/  F2FP.TF32.F32.PACK_B R25, R25 ;  /* 0x00000019ff19723e */ /* 0x000fe200024050ff */
[----:B------:R-:W-:Y:S01]  /*8150*/  @P4 IMAD.MOV.U32 R3, RZ, RZ, R13 ;  /* 0x000000ffff034224 */ /* 0x000fe200078e000d */
[----:B------:R-:W-:Y:S01]  /*8160*/  ISETP.GT.AND P5, PT, R8, RZ, P1 ;  /* 0x000000ff0800720c */ /* 0x000fe20000fa4270 */
[-C--:B------:R-:W-:Y:S01]  /*8170*/  FMUL R55, R55, R0.reuse ;  /* 0x0000000037377220 */ /* 0x080fe20000400000 */
[----:B------:R-:W-:Y:S01]  /*8180*/  F2FP.TF32.F32.PACK_B R17, R17 ;  /* 0x00000011ff11723e */ /* 0x000fe200024050ff */
[-C--:B------:R-:W-:Y:S01]  /*8190*/  FMUL R57, R57, R0.reuse ;  /* 0x0000000039397220 */ /* 0x080fe20000400000 */
[----:B------:R0:W-:Y:S01]  /*81a0*/  @P4 STG.E desc[UR12][R2.64+0x1e0], R9 ;  /* 0x0001e00902004986 */ /* 0x0001e2000c10190c */
[----:B------:R-:W-:Y:S01]  /*81b0*/  IADD3 R4, P4, R10, R7, RZ ;  /* 0x000000070a047210 */ /* 0x000fe20007f9e0ff */
[-C--:B------:R-:W-:Y:S01]  /*81c0*/  FMUL R7, R26, R0.reuse ;  /* 0x000000001a077220 */ /* 0x080fe20000400000 */
[----:B------:R-:W-:Y:S01]  /*81d0*/  F2FP.TF32.F32.PACK_B R27, R27 ;  /* 0x0000001bff1b723e */ /* 0x000fe200024050ff */
[----:B------:R1:W-:Y:S01]  /*81e0*/  @P2 STG.E desc[UR12][R12.64+0x1e4], R151 ;  /* 0x0001e4970c002986 */ /* 0x0003e2000c10190c */
[C---:B------:R-:W-:Y:S01]  /*81f0*/  ISETP.GT.AND P2, PT, R8.reuse, RZ, P0 ;  /* 0x000000ff0800720c */ /* 0x040fe20000744270 */
[----:B------:R-:W-:Y:S01]  /*8200*/  IMAD.X R5, R11, 0x1, R5, P4 ;  /* 0x000000010b057824 */ /* 0x000fe200020e0605 */
[----:B------:R-:W-:Y:S01]  /*8210*/  F2FP.TF32.F32.PACK_B R7, R7 ;  /* 0x00000007ff07723e */ /* 0x000fe200024050ff */
[----:B------:R-:W-:Y:S01]  /*8220*/  @P3 STG.E desc[UR12][R10.64+0x4], R25 ;  /* 0x000004190a003986 */ /* 0x000fe2000c10190c */
[C---:B------:R-:W-:Y:S01]  /*8230*/  ISETP.GT.AND P3, PT, R8.reuse, 0x1, P0 ;  /* 0x000000010800780c */ /* 0x040fe20000764270 */
[-C--:B------:R-:W-:Y:S01]  /*8240*/  FMUL R59, R59, R0.reuse ;  /* 0x000000003b3b7220 */ /* 0x080fe20000400000 */
[C---:B------:R-:W-:Y:S01]  /*8250*/  ISETP.GT.AND P4, PT, R8.reuse, 0x8, P1 ;  /* 0x000000080800780c */ /* 0x040fe20000f84270 */
[----:B------:R-:W-:Y:S01]  /*8260*/  @P5 STG.E desc[UR12][R10.64], R17 ;  /* 0x000000110a005986 */ /* 0x000fe2000c10190c */
[----:B------:R-:W-:Y:S01]  /*8270*/  ISETP.GT.AND P5, PT, R8, 0x9, P1 ;  /* 0x000000090800780c */ /* 0x000fe20000fa4270 */
[-C--:B0-----:R-:W-:Y:S01]  /*8280*/  FMUL R9, R28, R0.reuse ;  /* 0x000000001c097220 */ /* 0x081fe20000400000 */
[----:B------:R-:W-:Y:S01]  /*8290*/  F2FP.TF32.F32.PACK_B R29, R29 ;  /* 0x0000001dff1d723e */ /* 0x000fe200024050ff */
[-C--:B-1----:R-:W-:Y:S01]  /*82a0*/  FMUL R13, R30, R0.reuse ;  /* 0x000000001e0d7220 */ /* 0x082fe20000400000 */
[----:B------:R-:W-:Y:S01]  /*82b0*/  F2FP.TF32.F32.PACK_B R31, R31 ;  /* 0x0000001fff1f723e */ /* 0x000fe200024050ff */
[----:B------:R0:W-:Y:S01]  /*82c0*/  @P2 STG.E desc[UR12][R4.64], R7 ;  /* 0x0000000704002986 */ /* 0x0001e2000c10190c */
[C---:B------:R-:W-:Y:S01]  /*82d0*/  ISETP.GT.AND P2, PT, R8.reuse, 0x8, P0 ;  /* 0x000000080800780c */ /* 0x040fe20000744270 */
[-C--:B------:R-:W-:Y:S01]  /*82e0*/  FMUL R61, R61, R0.reuse ;  /* 0x000000003d3d7220 */ /* 0x080fe20000400000 */
[----:B------:R-:W-:Y:S01]  /*82f0*/  F2FP.TF32.F32.PACK_B R9, R9 ;  /* 0x00000009ff09723e */ /* 0x000fe200024050ff */
[----:B------:R-:W-:Y:S01]  /*8300*/  @P3 IMAD.MOV.U32 R2, RZ, RZ, R4 ;  /* 0x000000ffff023224 */ /* 0x000fe200078e0004 */
[----:B------:R-:W-:Y:S01]  /*8310*/  F2FP.TF32.F32.PACK_B R13, R13 ;  /* 0x0000000dff0d723e */ /* 0x000fe200024050ff */
[----:B------:R-:W-:Y:S01]  /*8320*/  @P3 IMAD.MOV.U32 R3, RZ, RZ, R5 ;  /* 0x000000ffff033224 */ /* 0x000fe200078e0005 */
[----:B------:R-:W-:Y:S01]  /*8330*/  F2FP.TF32.F32.PACK_B R33, R33 ;  /* 0x00000021ff21723e */ /* 0x000fe200024050ff */
[-C--:B------:R-:W-:Y:S01]  /*8340*/  FMUL R63, R63, R0.reuse ;  /* 0x000000003f3f7220 */ /* 0x080fe20000400000 */
[----:B------:R-:W-:Y:S01]  /*8350*/  F2FP.TF32.F32.PACK_B R35, R35 ;  /* 0x00000023ff23723e */ /* 0x000fe200024050ff */
[-C--:B------:R-:W-:Y:S01]  /*8360*/  FMUL R65, R65, R0.reuse ;  /* 0x0000000041417220 */ /* 0x080fe20000400000 */
        /* <DEDUP_REMOVED lines=22> */
[----:B------:R-:W-:Y:S01]  /*84d0*/  FMUL R73, R73, R0 ;  /* 0x0000000049497220 */ /* 0x000fe20000400000 */
[----:B------:R-:W-:Y:S01]  /*84e0*/  F2FP.TF32.F32.PACK_B R9, R9 ;  /* 0x00000009ff09723e */ /* 0x000fe200024050ff */
[----:B------:R-:W-:Y:S01]  /*84f0*/  @P5 STG.E desc[UR12][R10.64+0x44], R33 ;  /* 0x000044210a005986 */ /* 0x000fe2000c10190c */
[----:B------:R-:W-:Y:S01]  /*8500*/  ISETP.GT.AND P5, PT, R8, 0x19, P1 ;  /* 0x000000190800780c */ /* 0x000fe20000fa4270 */
[----:B------:R-:W-:-:S02]  /*8510*/  @P2 IMAD.MOV.U32 R2, RZ, RZ, R14 ;  /* 0x000000ffff022224 */ /* 0x000fc400078e000e */
[-C--:B-1----:R-:W-:Y:S01]  /*8520*/  FMUL R5, R36, R0.reuse ;  /* 0x0000000024057220 */ /* 0x082fe20000400000 */
[----:B------:R-:W-:Y:S01]  /*8530*/  @P2 IMAD.MOV.U32 R3, RZ, RZ, R15 ;  /* 0x000000ffff032224 */ /* 0x000fe200078e000f */
[----:B------:R-:W-:Y:S01]  /*8540*/  F2FP.TF32.F32.PACK_B R45, R45 ;  /* 0x0000002dff2d723e */ /* 0x000fe200024050ff */
[-C--:B------:R-:W-:Y:S01]  /*8550*/  FMUL R75, R75, R0.reuse ;  /* 0x000000004b4b7220 */ /* 0x080fe20000400000 */
[----:B------:R-:W-:Y:S01]  /*8560*/  F2FP.TF32.F32.PACK_B R47, R47 ;  /* 0x0000002fff2f723e */ /* 0x000fe200024050ff */
[-C--:B0-----:R-:W-:Y:S01]  /*8570*/  FMUL R7, R38, R0.reuse ;  /* 0x0000000026077220 */ /* 0x081fe20000400000 */
[----:B------:R0:W-:Y:S01]  /*8580*/  @P2 STG.E desc[UR12][R2.64+0x40], R9 ;  /* 0x0000400902002986 */ /* 0x0001e2000c10190c */
[----:B------:R-:W-:Y:S01]  /*8590*/  ISETP.GT.AND P2, PT, R8, 0x18, P0 ;  /* 0x000000180800780c */ /* 0x000fe20000744270 */
[-C--:B------:R-:W-:Y:S01]  /*85a0*/  FMUL R77, R77, R0.reuse ;  /* 0x000000004d4d7220 */ /* 0x080fe20000400000 */
[----:B------:R-:W-:Y:S01]  /*85b0*/  F2FP.TF32.F32.PACK_B R5, R5 ;  /* 0x00000005ff05723e */ /* 0x000fe200024050ff */
[-C--:B------:R-:W-:Y:S01]  /*85c0*/  FMUL R13, R78, R0.reuse ;  /* 0x000000004e0d7220 */ /* 0x080fe20000400000 */
[----:B------:R-:W-:Y:S01]  /*85d0*/  F2FP.TF32.F32.PACK_B R7, R7 ;  /* 0x00000007ff07723e */ /* 0x000fe200024050ff */
[-C--:B------:R-:W-:Y:S01]  /*85e0*/  FMUL R79, R79, R0.reuse ;  /* 0x000000004f4f7220 */ /* 0x080fe20000400000 */
[----:B------:R-:W-:Y:S01]  /*85f0*/  F2FP.TF32.F32.PACK_B R49, R49 ;  /* 0x00000031ff31723e */ /* 0x000fe200024050ff */
[-C--:B------:R-:W-:Y:S01]  /*8600*/  FMUL R81, R81, R0.reuse ;  /* 0x0000000051517220 */ /* 0x080fe20000400000 */
[----:B------:R-:W-:Y:S01]  /*8610*/  F2FP.TF32.F32.PACK_B R51, R51 ;  /* 0x00000033ff33723e */ /* 0x000fe200024050ff */
[----:B------:R-:W-:Y:S01]  /*8620*/  FMUL R83, R83, R0 ;  /* 0x0000000053537220 */ /* 0x000fe20000400000 */
[----:B------:R-:W-:Y:S01]  /*8630*/  F2FP.TF32.F32.PACK_B R53, R53 ;  /* 0x00000035ff35723e */ /* 0x000fe200024050ff */
[----:B0-----:R-:W-:-:S02]  /*8640*/  @P3 IMAD.MOV.U32 R2, RZ, RZ, R14 ;  /* 0x000000ffff023224 */ /* 0x001fc400078e000e */
[-C--:B------:R-:W-:Y:S01]  /*8650*/  FMUL R9, R40, R0.reuse ;  /* 0x0000000028097220 */ /* 0x080fe20000400000 */
[----:B------:R-:W-:Y:S01]  /*8660*/  @P3 IMAD.MOV.U32 R3, RZ, RZ, R15 ;  /* 0x000000ffff033224 */ /* 0x000fe200078e000f */
[----:B------:R-:W-:Y:S01]  /*8670*/  F2FP.TF32.F32.PACK_B R55, R55 ;  /* 0x00000037ff37723e */ /* 0x000fe200024050ff */
[-C--:B------:R-:W-:Y:S01]  /*8680*/  FMUL R17, R84, R0.reuse ;  /* 0x0000000054117220 */ /* 0x080fe20000400000 */
[----:B------:R-:W-:Y:S01]  /*8690*/  F2FP.TF32.F32.PACK_B R57, R57 ;  /* 0x00000039ff39723e */ /* 0x000fe200024050ff */
[-C--:B------:R-:W-:Y:S01]  /*86a0*/  FMUL R85, R85, R0.reuse ;  /* 0x0000000055557220 */ /* 0x080fe20000400000 */
[----:B------:R0:W-:Y:S01]  /*86b0*/  @P3 STG.E desc[UR12][R2.64+0x44], R35 ;  /* 0x0000442302003986 */ /* 0x0001e2000c10190c */
[----:B------:R-:W-:Y:S01]  /*86c0*/  ISETP.GT.AND P3, PT, R8, 0x19, P0 ;  /* 0x000000190800780c */ /* 0x000fe20000764270 */
[----:B------:R-:W-:Y:S01]  /*86d0*/  FMUL R19, R86, R0 ;  /* 0x0000000056137220 */ /* 0x000fe20000400000 */
[----:B------:R-:W-:Y:S01]  /*86e0*/  F2FP.TF32.F32.PACK_B R9, R9 ;  /* 0x00000009ff09723e */ /* 0x000fe200024050ff */
[----:B------:R1:W-:Y:S01]  /*86f0*/  @P4 STG.E desc[UR12][R10.64+0x60], R5 ;  /* 0x000060050a004986 */ /* 0x0003e2000c10190c */
[----:B------:R-:W-:-:S02]  /*8700*/  ISETP.GT.AND P4, PT, R8, 0x20, P1 ;  /* 0x000000200800780c */ /* 0x000fc40000f84270 */
[----:B------:R-:W-:Y:S01]  /*8710*/  F2FP.TF32.F32.PACK_B R59, R59 ;  /* 0x0000003bff3b723e */ /* 0x000fe200024050ff */
[----:B------:R-:W-:Y:S01]  /*8720*/  @P5 STG.E desc[UR12][R10.64+0x64], R37 ;  /* 0x000064250a005986 */ /* 0x000fe2000c10190c */
[----:B------:R-:W-:Y:S02]  /*8730*/  ISETP.GT.AND P5, PT, R8, 0x21, P1 ;  /* 0x000000210800780c */ /* 0x000fe40000fa4270 */
[----:B------:R-:W-:Y:S01]  /*8740*/  F2FP.TF32.F32.PACK_B R61, R61 ;  /* 0x0000003dff3d723e */ /* 0x000fe200024050ff */
[----:B0-----:R-:W-:Y:S01]  /*8750*/  @P2 IMAD.MOV.U32 R2, RZ, RZ, R14 ;  /* 0x000000ffff022224 */ /* 0x001fe200078e000e */
[----:B------:R-:W-:Y:S01]  /*8760*/  F2FP.TF32.F32.PACK_B R63, R63 ;  /* 0x0000003fff3f723e */ /* 0x000fe200024050ff */
[----:B------:R-:W-:Y:S01]  /*8770*/  @P2 IMAD.MOV.U32 R3, RZ, RZ, R15 ;  /* 0x000000ffff032224 */ /* 0x000fe200078e000f */
[----:B------:R-:W-:Y:S01]  /*8780*/  F2FP.TF32.F32.PACK_B R65, R65 ;  /* 0x00000041ff41723e */ /* 0x000fe200024050ff */
[----:B-1----:R-:W-:Y:S01]  /*8790*/  FMUL R5, R42, R0 ;  /* 0x000000002a057220 */ /* 0x002fe20000400000 */
[----:B------:R-:W-:-:S02]  /*87a0*/  ISETP.GT.AND P6, PT, R8, 0x59, P1 ;  /* 0x000000590800780c */ /* 0x000fc40000fc4270 */
[----:B------:R0:W-:Y:S01]  /*87b0*/  @P2 STG.E desc[UR12][R2.64+0x60], R7 ;  /* 0x0000600702002986 */ /* 0x0001e2000c10190c */
[----:B------:R-:W-:Y:S02]  /*87c0*/  ISETP.GT.AND P2, PT, R8, 0x20, P0 ;  /* 0x000000200800780c */ /* 0x000fe40000744270 */
[----:B------:R-:W-:Y:S02]  /*87d0*/  F2FP.TF32.F32.PACK_B R5, R5 ;  /* 0x00000005ff05723e */ /* 0x000fe400024050ff */
[----:B------:R-:W-:Y:S02]  /*87e0*/  F2FP.TF32.F32.PACK_B R67, R67 ;  /* 0x00000043ff43723e */ /* 0x000fe400024050ff */
[----:B------:R-:W-:Y:S02]  /*87f0*/  F2FP.TF32.F32.PACK_B R69, R69 ;  /* 0x00000045ff45723e */ /* 0x000fe400024050ff */
[----:B------:R-:W-:Y:S02]  /*8800*/  F2FP.TF32.F32.PACK_B R71, R71 ;  /* 0x00000047ff47723e */ /* 0x000fe400024050ff */
[----:B------:R-:W-:Y:S01]  /*8810*/  F2FP.TF32.F32.PACK_B R73, R73 ;  /* 0x00000049ff49723e */ /* 0x000fe200024050ff */
[----:B0-----:R-:W-:-:S02]  /*8820*/  @P3 IMAD.MOV.U32 R2, RZ, RZ, R14 ;  /* 0x000000ffff023224 */ /* 0x001fc400078e000e */
[----:B------:R-:W-:Y:S01]  /*8830*/  FMUL R7, R44, R0 ;  /* 0x000000002c077220 */ /* 0x000fe20000400000 */
[----:B------:R-:W-:Y:S01]  /*8840*/  @P3 IMAD.MOV.U32 R3, RZ, RZ, R15 ;  /* 0x000000ffff033224 */ /* 0x000fe200078e000f */
[----:B------:R-:W-:Y:S02]  /*8850*/  F2FP.TF32.F32.PACK_B R75, R75 ;  /* 0x0000004bff4b723e */ /* 0x000fe400024050ff */
[----:B------:R-:W-:Y:S02]  /*8860*/  F2FP.TF32.F32.PACK_B R77, R77 ;  /* 0x0000004dff4d723e */ /* 0x000fe400024050ff */
[----:B------:R0:W-:Y:S01]  /*8870*/  @P3 STG.E desc[UR12][R2.64+0x64], R39 ;  /* 0x0000642702003986 */ /* 0x0001e2000c10190c */
[C---:B------:R-:W-:Y:S02]  /*8880*/  ISETP.GT.AND P3, PT, R8.reuse, 0x21, P0 ;  /* 0x000000210800780c */ /* 0x040fe40000764270 */
        /* <DEDUP_REMOVED lines=12> */
[----:B------:R-:W-:-:S02]  /*8950*/  F2FP.TF32.F32.PACK_B R17, R17 ;  /* 0x00000011ff11723e */ /* 0x000fc400024050ff */
[----:B------:R0:W-:Y:S01]  /*8960*/  @P2 STG.E desc[UR12][R2.64+0x80], R5 ;  /* 0x0000800502002986 */ /* 0x0001e2000c10190c */
[----:B------:R-:W-:Y:S02]  /*8970*/  ISETP.GT.AND P2, PT, R8, 0x28, P0 ;  /* 0x000000280800780c */ /* 0x000fe40000744270 */
[----:B------:R-:W-:Y:S02]  /*8980*/  F2FP.TF32.F32.PACK_B R9, R9 ;  /* 0x00000009ff09723e */ /* 0x000fe400024050ff */
[----:B------:R-:W-:Y:S02]  /*8990*/  F2FP.TF32.F32.PACK_B R85, R85 ;  /* 0x00000055ff55723e */ /* 0x000fe400024050ff */
[----:B------:R-:W-:Y:S01]  /*89a0*/  F2FP.TF32.F32.PACK_B R19, R19 ;  /* 0x00000013ff13723e */ /* 0x000fe200024050ff */
[----:B0-----:R-:W-:Y:S02]  /*89b0*/  @P3 IMAD.MOV.U32 R2, RZ, RZ, R14 ;  /* 0x000000ffff023224 */ /* 0x001fe400078e000e */
[----:B------:R-:W-:Y:S01]  /*89c0*/  FMUL R5, R48, R0 ;  /* 0x0000000030057220 */ /* 0x000fe20000400000 */
[----:B------:R-:W-:-:S04]  /*89d0*/  @P3 IMAD.MOV.U32 R3, RZ, RZ, R15 ;  /* 0x000000ffff033224 */ /* 0x000fc800078e000f */
[----:B------:R-:W-:Y:S01]  /*89e0*/  F2FP.TF32.F32.PACK_B R5, R5 ;  /* 0x00000005ff05723e */ /* 0x000fe200024050ff */
[----:B------:R0:W-:Y:S01]  /*89f0*/  @P3 STG.E desc[UR12][R2.64+0x84], R43 ;  /* 0x0000842b02003986 */ /* 0x0001e2000c10190c */
[----:B------:R-:W-:-:S03]  /*8a00*/  ISETP.GT.AND P3, PT, R8, 0x29, P0 ;  /* 0x000000290800780c */ /* 0x000fc60000764270 */
[----:B------:R1:W-:Y:S01]  /*8a10*/  @P4 STG.E desc[UR12][R10.64+0xa0], R7 ;  /* 0x0000a0070a004986 */ /* 0x0003e2000c10190c */
[----:B------:R-:W-:-:S03]  /*8a20*/  ISETP.GT.AND P4, PT, R8, 0x30, P1 ;  /* 0x000000300800780c */ /* 0x000fc60000f84270 */
[----:B------:R-:W-:Y:S01]  /*8a30*/  @P5 STG.E desc[UR12][R10.64+0xa4], R45 ;  /* 0x0000a42d0a005986 */ /* 0x000fe2000c10190c */
[----:B------:R-:W-:Y:S01]  /*8a40*/  ISETP.GT.AND P5, PT, R8, 0x31, P1 ;  /* 0x000000310800780c */ /* 0x000fe20000fa4270 */
[----:B0-----:R-:W-:Y:S02]  /*8a50*/  @P2 IMAD.MOV.U32 R2, RZ, RZ, R14 ;  /* 0x000000ffff022224 */ /* 0x001fe400078e000e */
[----:B------:R-:W-:Y:S02]  /*8a60*/  @P2 IMAD.MOV.U32 R3, RZ, RZ, R15 ;  /* 0x000000ffff032224 */ /* 0x000fe400078e000f */
[----:B-1----:R-:W-:-:S03]  /*8a70*/  FMUL R7, R50, R0 ;  /* 0x0000000032077220 */ /* 0x002fc60000400000 */
[----:B------:R0:W-:Y:S01]  /*8a80*/  @P2 STG.E desc[UR12][R2.64+0xa0], R9 ;  /* 0x0000a00902002986 */ /* 0x0001e2000c10190c */
[----:B------:R-:W-:Y:S02]  /*8a90*/  ISETP.GT.AND P2, PT, R8, 0x30, P0 ;  /* 0x000000300800780c */ /* 0x000fe40000744270 */
        /* <DEDUP_REMOVED lines=114> */
[-C--:B------:R-:W-:Y:S01]  /*91c0*/  FMUL R7, R82, R0.reuse ;  /* 0x0000000052077220 */ /* 0x080fe20000400000 */
[----:B------:R-:W-:Y:S02]  /*91d0*/  @P6 IMAD.MOV.U32 R3, RZ, RZ, R15 ;  /* 0x000000ffff036224 */ /* 0x000fe400078e000f */
[----:B------:R-:W-:Y:S02]  /*91e0*/  FMUL R0, R87, R0 ;  /* 0x0000000057007220 */ /* 0x000fe40000400000 */
[----:B------:R-:W-:Y:S01]  /*91f0*/  F2FP.TF32.F32.PACK_B R7, R7 ;  /* 0x00000007ff07723e */ /* 0x000fe200024050ff */
[----:B------:R0:W-:Y:S01]  /*9200*/  @P6 STG.E desc[UR12][R2.64+0x184], R75 ;  /* 0x0001844b02006986 */ /* 0x0001e2000c10190c */
[----:B------:R-:W-:-:S03]  /*9210*/  ISETP.GT.AND P6, PT, R8, 0x70, P1 ;  /* 0x000000700800780c */ /* 0x000fc60000fc4270 */
[----:B------:R-:W-:Y:S01]  /*9220*/  @P2 STG.E desc[UR12][R10.64+0x1a0], R9 ;  /* 0x0001a0090a002986 */ /* 0x000fe2000c10190c */
[----:B------:R-:W-:-:S03]  /*9230*/  ISETP.GT.AND P2, PT, R8, 0x71, P1 ;  /* 0x000000710800780c */ /* 0x000fc60000f44270 */
[----:B------:R-:W-:Y:S01]  /*9240*/  @P5 STG.E desc[UR12][R10.64+0x1a4], R77 ;  /* 0x0001a44d0a005986 */ /* 0x000fe2000c10190c */
[----:B------:R-:W-:Y:S01]  /*9250*/  ISETP.GT.AND P5, PT, R8, 0x70, P0 ;  /* 0x000000700800780c */ /* 0x000fe200007a4270 */
[----:B0-----:R-:W-:Y:S02]  /*9260*/  @P3 IMAD.MOV.U32 R2, RZ, RZ, R14 ;  /* 0x000000ffff023224 */ /* 0x001fe400078e000e */
[----:B------:R-:W-:-:S05]  /*9270*/  @P3 IMAD.MOV.U32 R3, RZ, RZ, R15 ;  /* 0x000000ffff033224 */ /* 0x000fca00078e000f */
[----:B------:R0:W-:Y:S01]  /*9280*/  @P3 STG.E desc[UR12][R2.64+0x1a0], R13 ;  /* 0x0001a00d02003986 */ /* 0x0001e2000c10190c */
[C---:B------:R-:W-:Y:S02]  /*9290*/  ISETP.GT.AND P3, PT, R8.reuse, 0x78, P1 ;  /* 0x000000780800780c */ /* 0x040fe40000f64270 */
[----:B------:R-:W-:Y:S01]  /*92a0*/  ISETP.GT.AND P1, PT, R8, 0x79, P1 ;  /* 0x000000790800780c */ /* 0x000fe20000f24270 */
[----:B0-----:R-:W-:Y:S02]  /*92b0*/  @P4 IMAD.MOV.U32 R2, RZ, RZ, R14 ;  /* 0x000000ffff024224 */ /* 0x001fe400078e000e */
[----:B------:R-:W-:-:S05]  /*92c0*/  @P4 IMAD.MOV.U32 R3, RZ, RZ, R15 ;  /* 0x000000ffff034224 */ /* 0x000fca00078e000f */
[----:B------:R0:W-:Y:S01]  /*92d0*/  @P4 STG.E desc[UR12][R2.64+0x1a4], R79 ;  /* 0x0001a44f02004986 */ /* 0x0001e2000c10190c */
[----:B------:R-:W-:-:S03]  /*92e0*/  ISETP.GT.AND P4, PT, R8, 0x71, P0 ;  /* 0x000000710800780c */ /* 0x000fc60000784270 */
[----:B------:R-:W-:Y:S01]  /*92f0*/  @P6 STG.E desc[UR12][R10.64+0x1c0], R5 ;  /* 0x0001c0050a006986 */ /* 0x000fe2000c10190c */
[C---:B------:R-:W-:Y:S02]  /*9300*/  ISETP.GT.AND P6, PT, R8.reuse, 0x78, P0 ;  /* 0x000000780800780c */ /* 0x040fe400007c4270 */
[----:B------:R-:W-:Y:S01]  /*9310*/  ISETP.GT.AND P0, PT, R8, 0x79, P0 ;  /* 0x000000790800780c */ /* 0x000fe20000704270 */
[----:B------:R-:W-:Y:S01]  /*9320*/  @P2 STG.E desc[UR12][R10.64+0x1c4], R81 ;  /* 0x0001c4510a002986 */ /* 0x000fe2000c10190c */
[----:B0-----:R-:W-:Y:S02]  /*9330*/  @P5 IMAD.MOV.U32 R2, RZ, RZ, R14 ;  /* 0x000000ffff025224 */ /* 0x001fe400078e000e */
[----:B------:R-:W-:-:S05]  /*9340*/  @P5 IMAD.MOV.U32 R3, RZ, RZ, R15 ;  /* 0x000000ffff035224 */ /* 0x000fca00078e000f */
[----:B------:R0:W-:Y:S02]  /*9350*/  @P5 STG.E desc[UR12][R2.64+0x1c0], R7 ;  /* 0x0001c00702005986 */ /* 0x0001e4000c10190c */
[----:B0-----:R-:W-:Y:S02]  /*9360*/  @P4 IMAD.MOV.U32 R2, RZ, RZ, R14 ;  /* 0x000000ffff024224 */ /* 0x001fe400078e000e */
[----:B------:R-:W-:-:S05]  /*9370*/  @P4 IMAD.MOV.U32 R3, RZ, RZ, R15 ;  /* 0x000000ffff034224 */ /* 0x000fca00078e000f */
[----:B------:R0:W-:Y:S04]  /*9380*/  @P4 STG.E desc[UR12][R2.64+0x1c4], R83 ;  /* 0x0001c45302004986 */ /* 0x0001e8000c10190c */
[----:B------:R1:W-:Y:S04]  /*9390*/  @P3 STG.E desc[UR12][R10.64+0x1e0], R17 ;  /* 0x0001e0110a003986 */ /* 0x0003e8000c10190c */
[----:B------:R1:W-:Y:S01]  /*93a0*/  @P1 STG.E desc[UR12][R10.64+0x1e4], R85 ;  /* 0x0001e4550a001986 */ /* 0x0003e2000c10190c */
[----:B0-----:R-:W-:Y:S02]  /*93b0*/  @P6 IMAD.MOV.U32 R2, RZ, RZ, R14 ;  /* 0x000000ffff026224 */ /* 0x001fe400078e000e */
[----:B------:R-:W-:-:S05]  /*93c0*/  @P6 IMAD.MOV.U32 R3, RZ, RZ, R15 ;  /* 0x000000ffff036224 */ /* 0x000fca00078e000f */
[----:B------:R1:W-:Y:S01]  /*93d0*/  @P6 STG.E desc[UR12][R2.64+0x1e0], R19 ;  /* 0x0001e01302006986 */ /* 0x0003e2000c10190c */
[----:B------:R-:W-:Y:S05]  /*93e0*/  @!P0 EXIT ;  /* 0x000000000000894d */ /* 0x000fea0003800000 */
[----:B-1----:R-:W-:-:S05]  /*93f0*/  F2FP.TF32.F32.PACK_B R3, R0 ;  /* 0x00000000ff03723e */ /* 0x002fca00024050ff */
[----:B------:R-:W-:Y:S01]  /*9400*/  STG.E desc[UR12][R14.64+0x1e4], R3 ;  /* 0x0001e4030e007986 */ /* 0x000fe2000c10190c */
[----:B------:R-:W-:Y:S05]  /*9410*/  EXIT ;  /* 0x000000000000794d */ /* 0x000fea0003800000 */
.L_x_13:
[----:B------:R-:W-:-:S13]  /*9420*/  ISETP.NE.AND P0, PT, R8, RZ, PT ;  /* 0x000000ff0800720c */ /* 0x000fda0003f05270 */
[----:B------:R-:W-:Y:S05]  /*9430*/  @P0 EXIT ;  /* 0x000000000000094d */ /* 0x000fea0003800000 */
[----:B------:R-:W-:Y:S01]  /*9440*/  ELECT P0, URZ, PT ;  /* 0x00000000003f782f */ /* 0x000fe20003800000 */
[----:B------:R-:W-:-:S12]  /*9450*/  BSSY B0, `(.L_x_278) ;  /* 0x0000073000007945 */ /* 0x000fd80003800000 */
[----:B------:R-:W-:Y:S05]  /*9460*/  @!P0 BRA `(.L_x_279) ;  /* 0x0000000400c48947 */ /* 0x000fea0003800000 */
[----:B------:R-:W-:-:S13]  /*9470*/  ISETP.GE.AND P0, PT, R4, 0x1, PT ;  /* 0x000000010400780c */ /* 0x000fda0003f06270 */
[----:B------:R-:W-:Y:S05]  /*9480*/  @!P0 BRA `(.L_x_279) ;  /* 0x0000000400bc8947 */ /* 0x000fea0003800000 */
[----:B------:R-:W0:Y:S01]  /*9490*/  S2R R6, SR_CgaCtaId ;  /* 0x0000000000067919 */ /* 0x000e220000008800 */
[----:B------:R-:W-:Y:S01]  /*94a0*/  IMAD.SHL.U32 R20, R12, 0x80, RZ ;  /* 0x000000800c147824 */ /* 0x000fe200078e00ff */
[----:B------:R-:W-:Y:S01]  /*94b0*/  ULDC UR4, c[0x0][0x384] ;  /* 0x0000e10000047ab9 */ /* 0x000fe20000000800 */
[----:B------:R-:W-:Y:S01]  /*94c0*/  LOP3.LUT P0, RZ, R10, 0x1f, RZ, 0xc0, !PT ;  /* 0x0000001f0aff7812 */ /* 0x000fe2000780c0ff */
[----:B------:R-:W-:Y:S01]  /*94d0*/  ULDC UR5, c[0x0][0x388] ;  /* 0x0000e20000057ab9 */ /* 0x000fe20000000800 */
[C---:B------:R-:W-:Y:S01]  /*94e0*/  ISETP.NE.AND P1, PT, R15.reuse, RZ, PT ;  /* 0x000000ff0f00720c */ /* 0x040fe20003f25270 */
[----:B------:R-:W-:Y:S01]  /*94f0*/  IMAD.MOV.U32 R8, RZ, RZ, 0x1 ;  /* 0x00000001ff087424 */ /* 0x000fe200078e00ff */
[----:B------:R-:W-:Y:S01]  /*9500*/  ISETP.NE.OR P0, PT, R15, RZ, !P0 ;  /* 0x000000ff0f00720c */ /* 0x000fe20004705670 */
[----:B---3-5:R-:W-:Y:S01]  /*9510*/  IMAD.MOV.U32 R9, RZ, RZ, RZ ;  /* 0x000000ffff097224 */ /* 0x028fe200078e00ff */
[----:B------:R-:W-:Y:S02]  /*9520*/  LOP3.LUT R21, R3, 0x2, RZ, 0xfc, !PT ;  /* 0x0000000203157812 */ /* 0x000fe400078efcff */
[----:B------:R-:W-:Y:S01]  /*9530*/  CS2R R10, SRZ ;  /* 0x00000000000a7805 */ /* 0x000fe2000001ff00 */
[----:B------:R-:W-:-:S02]  /*9540*/  IMAD.MOV.U32 R12, RZ, RZ, RZ ;  /* 0x000000ffff0c7224 */ /* 0x000fc400078e00ff */
[----:B0-----:R-:W-:-:S05]  /*9550*/  IMAD.SHL.U32 R0, R6, 0x40, RZ ;  /* 0x0000004006007824 */ /* 0x001fca00078e00ff */
[----:B------:R-:W-:Y:S01]  /*9560*/  LOP3.LUT R2, R0, 0x40, RZ, 0xc0, !PT ;  /* 0x0000004000027812 */ /* 0x000fe200078ec0ff */
[----:B------:R-:W-:-:S04]  /*9570*/  IMAD R0, R16, R17, RZ ;  /* 0x0000001110007224 */ /* 0x000fc800078e02ff */
[----:B------:R-:W-:Y:S02]  /*9580*/  IMAD R5, R13, 0x80, R2 ;  /* 0x000000800d057824 */ /* 0x000fe400078e0202 */
[----:B------:R-:W-:Y:S02]  /*9590*/  IMAD.SHL.U32 R2, R6, 0x800, RZ ;  /* 0x0000080006027824 */ /* 0x000fe400078e00ff */
[----:B------:R-:W-:-:S03]  /*95a0*/  IMAD.HI.U32 R6, R20, UR4, RZ ;  /* 0x0000000414067c27 */ /* 0x000fc6000f8e00ff */
[----:B------:R-:W-:Y:S01]  /*95b0*/  LOP3.LUT R2, R2, 0x800, RZ, 0xc0, !PT ;  /* 0x0000080002027812 */ /* 0x000fe200078ec0ff */
[----:B------:R-:W-:Y:S01]  /*95c0*/  IMAD R0, R7, R0, 0x1 ;  /* 0x0000000107007424 */ /* 0x000fe200078e0200 */
[----:B------:R-:W-:-:S07]  /*95d0*/  SHF.R.U32.HI R6, RZ, UR5, R6 ;  /* 0x00000005ff067c19 */ /* 0x000fce0008011606 */
.L_x_283:
[----:B------:R-:W0:Y:S01]  /*95e0*/  S2R R14, SR_CgaCtaId ;  /* 0x00000000000e7919 */ /* 0x000e220000008800 */
[----:B------:R-:W-:-:S04]  /*95f0*/  MOV R13, 0x400 ;  /* 0x00000400000d7802 */ /* 0x000fc80000000f00 */
[----:B0-----:R-:W-:Y:S02]  /*9600*/  LEA R22, R14, R13, 0x18 ;  /* 0x0000000d0e167211 */ /* 0x001fe400078ec0ff */
[----:B------:R-:W-:-:S03]  /*9610*/  SHF.L.U32 R13, R8, 0x1f, RZ ;  /* 0x0000001f080d7819 */ /* 0x000fc600000006ff */
[----:B------:R-:W-:-:S07]  /*9620*/  IMAD R14, R9, 0x8, R22 ;  /* 0x00000008090e7824 */ /* 0x000fce00078e0216 */
.L_x_280:
[----:B0-----:R0:W1:Y:S02]  /*9630*/  SYNCS.PHASECHK.TRANS64.TRYWAIT P2, [R14+URZ+0x38038], R13 ;  /* 0x0380380d0e0075a7 */ /* 0x001064000804017f */
[----:B-1----:R-:W-:Y:S05]  /*9640*/  @!P2 NANOSLEEP.SYNCS 0x989680 ;  /* 0x009896800000a95d */ /* 0x002fea0003900000 */
[----:B------:R-:W1:Y:S02]  /*9650*/  @!P2 SYNCS.PHASECHK.TRANS64 P2, [R14+URZ+0x38038], R13 ;  /* 0x0380380d0e00a5a7 */ /* 0x000e64000804007f */
[----:B-1----:R-:W-:Y:S05]  /*9660*/  @!P2 BRA `(.L_x_280) ;  /* 0xfffffffc00f0a947 */ /* 0x002fea000383ffff */
[----:B0-----:R-:W0:Y:S02]  /*9670*/  @!P1 LDC R13, c[0x0][0x500] ;  /* 0x00014000ff0d9b82 */ /* 0x001e240000000800 */
[----:B0-----:R0:W-:Y:S02]  /*9680*/  @!P1 SYNCS.ARRIVE.TRANS64 RZ, [R14+URZ+0x38000], R13 ;  /* 0x0380000d0eff99a7 */ /* 0x0011e4000800003f */
[----:B0-----:R-:W-:-:S04]  /*9690*/  PRMT R13, R21, 0x9910, RZ ;  /* 0x00009910150d7816 */ /* 0x001fc800000000ff */
[----:B------:R-:W-:-:S13]  /*96a0*/  ISETP.NE.AND P2, PT, R13, 0x2, PT ;  /* 0x000000020d00780c */ /* 0x000fda0003f45270 */
[----:B------:R-:W-:Y:S05]  /*96b0*/  @P2 BRA `(.L_x_281) ;  /* 0x0000000000042947 */ /* 0x000fea0003800000 */
[----:B------:R-:W-:Y:S01]  /*96c0*/  BPT.TRAP 0x1 ;  /* 0x000000040000795c */ /* 0x000fe20000300000 */
.L_x_281:
[----:B------:R-:W-:Y:S05]  /*96d0*/  @P0 BRA `(.L_x_282) ;  /* 0x0000000000040947 */ /* 0x000fea0003800000 */
[----:B------:R-:W-:Y:S01]  /*96e0*/  BPT.TRAP 0x1 ;  /* 0x000000040000795c */ /* 0x000fe20000300000 */
.L_x_282:
[----:B------:R-:W0:Y:S01]  /*96f0*/  LDC R15, c[0x0][0x380] ;  /* 0x0000e000ff0f7b82 */ /* 0x000e220000000800 */
[----:B------:R-:W-:Y:S01]  /*9700*/  R2UR UR4, R6 ;  /* 0x00000000060472ca */ /* 0x000fe200000e0000 */
[----:B------:R-:W-:Y:S01]  /*9710*/  IMAD R13, R9, 0x1000, R2 ;  /* 0x00001000090d7824 */ /* 0x000fe200078e0202 */
[----:B------:R-:W-:Y:S01]  /*9720*/  R2UR UR5, R20 ;  /* 0x00000000140572ca */ /* 0x000fe200000e0000 */
[----:B------:R-:W-:Y:S01]  /*9730*/  ULDC UR20, c[0x0][0x38c] ;  /* 0x0000e30000147ab9 */ /* 0x000fe20000000800 */
[----:B------:R-:W-:Y:S01]  /*9740*/  R2UR UR17, R14 ;  /* 0x000000000e1172ca */ /* 0x000fe200000e0000 */
[----:B------:R-:W-:Y:S01]  /*9750*/  IMAD R13, R13, 0x4, R22 ;  /* 0x000000040d0d7824 */ /* 0x000fe200078e0216 */
[----:B------:R-:W-:Y:S01]  /*9760*/  UISETP.NE.AND UP0, UPT, UR20, 0x1, UPT ;  /* 0x000000011400788c */ /* 0x000fe2000bf05270 */
[----:B------:R-:W1:Y:S01]  /*9770*/  LDC.64 R16, c[0x0][0x3b8] ;  /* 0x0000ee00ff107b82 */ /* 0x000e620000000a00 */
[C---:B------:R-:W-:Y:S01]  /*9780*/  VIADD R14, R12.reuse, 0x1 ;  /* 0x000000010c0e7836 */ /* 0x040fe20000000000 */
[----:B------:R-:W-:Y:S01]  /*9790*/  R2UR UR18, R12 ;  /* 0x000000000c1272ca */ /* 0x000fe200000e0000 */
[----:B------:R-:W-:Y:S01]  /*97a0*/  VIADD R0, R0, 0xffffffff ;  /* 0xffffffff00007836 */ /* 0x000fe20000000000 */
[----:B------:R-:W-:Y:S01]  /*97b0*/  R2UR UR8, R13 ;  /* 0x000000000d0872ca */ /* 0x000fe200000e0000 */
[----:B------:R-:W-:Y:S01]  /*97c0*/  ULDC.64 UR24, c[0x0][0x198] ;  /* 0x0000660000187ab9 */ /* 0x000fe20000000a00 */
[----:B------:R-:W-:Y:S01]  /*97d0*/  R2UR UR9, R22 ;  /* 0x00000000160972ca */ /* 0x000fe200000e0000 */
[----:B------:R-:W-:Y:S01]  /*97e0*/  ULDC.64 UR14, c[0x0][0x3b0] ;  /* 0x0000ec00000e7ab9 */ /* 0x000fe20000000a00 */
[----:B------:R-:W1:Y:S01]  /*97f0*/  LDC.64 R18, c[0x0][0x3d8] ;  /* 0x0000f600ff127b82 */ /* 0x000e620000000a00 */
[----:B------:R-:W-:Y:S01]  /*9800*/  R2UR UR16, R9 ;  /* 0x00000000091072ca */ /* 0x000fe200000e0000 */
[----:B------:R-:W-:Y:S01]  /*9810*/  @UP0 ULDC.64 UR10, c[0x0][0x390] ;  /* 0x0000e400000a0ab9 */ /* 0x000fe20000000a00 */
[----:B------:R-:W-:Y:S01]  /*9820*/  R2UR UR12, R11 ;  /* 0x000000000b0c72ca */ /* 0x000fe200000e0000 */
[----:B------:R-:W-:Y:S01]  /*9830*/  ULDC.64 UR22, c[0x0][0x3d0] ;  /* 0x0000f40000167ab9 */ /* 0x000fe20000000a00 */
[----:B------:R-:W-:Y:S01]  /*9840*/  R2UR UR13, R10 ;  /* 0x000000000a0d72ca */ /* 0x000fe200000e0000 */
[----:B------:R-:W-:Y:S01]  /*9850*/  VIADD R9, R9, 0x1 ;  /* 0x0000000109097836 */ /* 0x000fe20000000000 */
[----:B------:R-:W-:Y:S01]  /*9860*/  ISETP.GT.AND P5, PT, R0, 0x1, PT ;  /* 0x000000010000780c */ /* 0x000fe20003fa4270 */
[----:B------:R-:W-:Y:S01]  /*9870*/  USHF.L.U32 UR18, UR18, 0x5, URZ ;  /* 0x0000000512127899 */ /* 0x000fe2000800063f */
[----:B0-----:R-:W-:Y:S01]  /*9880*/  ISETP.NE.AND P2, PT, R15, 0x1, PT ;  /* 0x000000010f00780c */ /* 0x001fe20003f45270 */
[----:B------:R-:W-:Y:S01]  /*9890*/  UIADD3 UR17, UR17, 0x38000, URZ ;  /* 0x0003800011117890 */ /* 0x000fe2000fffe03f */
[----:B------:R-:W-:Y:S01]  /*98a0*/  ISETP.NE.AND P4, PT, R9, 0x7, PT ;  /* 0x000000070900780c */ /* 0x000fe20003f85270 */
[----:B------:R-:W-:-:S02]  /*98b0*/  UIADD3 UR8, UR8, 0x1c000, URZ ;  /* 0x0001c00008087890 */ /* 0x000fc4000fffe03f */
[----:B------:R-:W-:Y:S01]  /*98c0*/  ULEA UR16, UR16, UR9, 0xe ;  /* 0x0000000910107291 */ /* 0x000fe2000f8e703f */
[----:B------:R-:W-:Y:S01]  /*98d0*/  SEL R9, R9, RZ, P4 ;  /* 0x000000ff09097207 */ /* 0x000fe20002000000 */
[----:B------:R-:W-:Y:S01]  /*98e0*/  UMOV UR26, 0x30000 ;  /* 0x00030000001a7882 */ /* 0x000fe20000000000 */
[----:B------:R-:W-:Y:S01]  /*98f0*/  UMOV UR28, 0x0 ;  /* 0x00000000001c7882 */ /* 0x000fe20000000000 */
[----:B------:R-:W-:Y:S01]  /*9900*/  UMOV UR29, 0x10000000 ;  /* 0x10000000001d7882 */ /* 0x000fe20000000000 */
[----:B------:R-:W-:-:S03]  /*9910*/  UMOV UR9, UR17 ;  /* 0x0000001100097c82 */ /* 0x000fc60008000000 */
[----:B------:R-:W-:Y:S01]  /*9920*/  @P2 IMAD.U32 R23, RZ, RZ, UR4 ;  /* 0x00000004ff172e24 */ /* 0x000fe2000f8e00ff */
[----:B------:R-:W-:Y:S01]  /*9930*/  UIADD3 UR4, UP1, UR24, 0xf0, URZ ;  /* 0x000000f018047890 */ /* 0x000fe2000ff3e03f */
[----:B-1----:R-:W-:Y:S01]  /*9940*/  IMAD R13, R11, R16, R18 ;  /* 0x000000100b0d7224 */ /* 0x002fe200078e0212 */
[----:B------:R-:W-:Y:S01]  /*9950*/  UIADD3 UR24, UP2, UR24, 0x1f0, URZ ;  /* 0x000001f018187890 */ /* 0x000fe2000ff5e03f */
[----:B------:R-:W0:Y:S01]  /*9960*/  LDC R16, c[0x0][0x3c8] ;  /* 0x0000f200ff107b82 */ /* 0x000e220000000800 */
[----:B------:R-:W-:Y:S01]  /*9970*/  @P2 R2UR UR5, R23 ;  /* 0x00000000170522ca */ /* 0x000fe200000e0000 */
[----:B------:R-:W-:Y:S01]  /*9980*/  IMAD R12, R10, R17, R19 ;  /* 0x000000110a0c7224 */ /* 0x000fe200078e0213 */
[----:B------:R-:W-:-:S04]  /*9990*/  ISETP.NE.AND P2, PT, R14, R7, PT ;  /* 0x000000070e00720c */ /* 0x000fc80003f45270 */
[----:B------:R-:W-:Y:S01]  /*99a0*/  PRMT R12, R13, 0x40, R12 ;  /* 0x000000400d0c7816 */ /* 0x000fe2000000000c */
[----:B------:R-:W-:-:S06]  /*99b0*/  VIADD R13, R11, 0x1 ;  /* 0x000000010b0d7836 */ /* 0x000fcc0000000000 */
[----:B------:R-:W-:Y:S02]  /*99c0*/  UIADD3 UR6, -UR5, URZ, URZ ;  /* 0x0000003f05067290 */ /* 0x000fe4000fffe13f */
[----:B------:R-:W-:Y:S01]  /*99d0*/  UMOV UR21, UR5 ;  /* 0x0000000500157c82 */ /* 0x000fe20008000000 */
[----:B------:R-:W-:Y:S01]  /*99e0*/  @P2 IMAD.MOV R13, RZ, RZ, R11 ;  /* 0x000000ffff0d2224 */ /* 0x000fe200078e020b */
[----:B------:R-:W-:Y:S02]  /*99f0*/  SEL R11, RZ, 0x1, P4 ;  /* 0x00000001ff0b7807 */ /* 0x000fe40002000000 */
[----:B------:R-:W-:Y:S01]  /*9a00*/  IMAD R15, R15, UR6, R20 ;  /* 0x000000060f0f7c24 */ /* 0x000fe2000f8e0214 */
[----:B------:R-:W-:Y:S01]  /*9a10*/  UIMAD.WIDE.U32 UR6, UR5, UR10, URZ ;  /* 0x0000000a050672a5 */ /* 0x000fe2000f8e003f */
[----:B------:R-:W-:Y:S02]  /*9a20*/  LOP3.LUT R8, R8, R11, RZ, 0x3c, !PT ;  /* 0x0000000b08087212 */ /* 0x000fe400078e3cff */
[----:B0-----:R-:W-:Y:S01]  /*9a30*/  ISETP.NE.AND P3, PT, R13, R16, PT ;  /* 0x000000100d00720c */ /* 0x001fe20003f65270 */
[----:B------:R-:W-:Y:S01]  /*9a40*/  @UP0 USHF.R.U32.HI UR21, URZ, UR11, UR7 ;  /* 0x0000000b3f150299 */ /* 0x000fe20008011607 */
[----:B------:R-:W-:Y:S01]  /*9a50*/  R2UR UR19, R15 ;  /* 0x000000000f1372ca */ /* 0x000fe200000e0000 */
[----:B------:R-:W-:Y:S01]  /*9a60*/  UMOV UR10, UR18 ;  /* 0x00000012000a7c82 */ /* 0x000fe20008000000 */
[----:B------:R-:W-:Y:S01]  /*9a70*/  R2UR UR7, R12 ;  /* 0x000000000c0772ca */ /* 0x000fe200000e0000 */
[----:B------:R-:W-:Y:S01]  /*9a80*/  UIADD3 UR6, -UR21, URZ, URZ ;  /* 0x0000003f15067290 */ /* 0x000fe2000fffe13f */
[----:B------:R-:W-:Y:S01]  /*9a90*/  R2UR UR11, R5 ;  /* 0x00000000050b72ca */ /* 0x000fe200000e0000 */
[----:B------:R-:W-:Y:S01]  /*9aa0*/  VIADD R15, R10, 0x1 ;  /* 0x000000010a0f7836 */ /* 0x000fe20000000000 */
[----:B------:R-:W-:Y:S01]  /*9ab0*/  SEL R12, R14, RZ, P2 ;  /* 0x000000ff0e0c7207 */ /* 0x000fe20001000000 */
[----:B------:R-:W-:Y:S01]  /*9ac0*/  UIMAD UR20, UR20, UR6, UR5 ;  /* 0x00000006141472a4 */ /* 0x000fe2000f8e0205 */
[----:B------:R-:W-:Y:S01]  /*9ad0*/  SEL R11, R13, RZ, P3 ;  /* 0x000000ff0d0b7207 */ /* 0x000fe20001800000 */
[----:B------:R-:W-:-:S02]  /*9ae0*/  UIADD3.X UR5, URZ, UR25, URZ, UP1, !UPT ;  /* 0x000000193f057290 */ /* 0x000fc40008ffe43f */
[----:B------:R-:W-:Y:S01]  /*9af0*/  UIMAD UR20, UR20, UR15, UR23 ;  /* 0x0000000f141472a4 */ /* 0x000fe2000f8e0217 */
[----:B------:R-:W-:Y:S01]  /*9b00*/  @P3 IMAD.MOV R15, RZ, RZ, R10 ;  /* 0x000000ffff0f3224 */ /* 0x000fe200078e020a */
[----:B------:R-:W-:Y:S02]  /*9b10*/  UIMAD UR19, UR19, UR14, UR22 ;  /* 0x0000000e131372a4 */ /* 0x000fe4000f8e0216 */
[----:B------:R-:W-:Y:S01]  /*9b20*/  UPRMT UR6, UR7, 0x5410, URZ ;  /* 0x0000541007067896 */ /* 0x000fe2000800003f */
[----:B------:R-:W-:Y:S01]  /*9b30*/  IMAD.MOV.U32 R10, RZ, RZ, R15 ;  /* 0x000000ffff0a7224 */ /* 0x000fe200078e000f */
[----:B------:R-:W-:-:S07]  /*9b40*/  UIADD3.X UR25, URZ, UR25, URZ, UP2, !UPT ;  /* 0x000000193f197290 */ /* 0x000fce00097fe43f */
[----:B------:R0:W-:Y:S02]  /*9b50*/  UTMALDG.4D.IM2COL [UR16], [UR4], UR6 ;  /* 0x00000010040073b4 */ /* 0x0001e40008058006 */
[----:B------:R0:W-:Y:S02]  /*9b60*/  UTMALDG.4D.MULTICAST [UR8], [UR24], UR26, desc[UR28] ;  /* 0x00001c08180073b4 */ /* 0x0001e4000801981a */
[----:B0-----:R-:W-:Y:S05]  /*9b70*/  @P5 BRA `(.L_x_283) ;  /* 0xfffffff800985947 */ /* 0x001fea000383ffff */
.L_x_279:
[----:B------:R-:W-:Y:S05]  /*9b80*/  BSYNC B0 ;  /* 0x0000000000007941 */ /* 0x000fea0003800000 */
.L_x_278:
[----:B------:R-:W-:Y:S01]  /*9b90*/  ISETP.GE.U32.AND P0, PT, R4, 0x7, PT ;  /* 0x000000070400780c */ /* 0x000fe20003f06070 */
[----:B-----5:R-:W-:-:S12]  /*9ba0*/  IMAD.MOV.U32 R0, RZ, RZ, 0x1 ;  /* 0x00000001ff007424 */ /* 0x020fd800078e00ff */
[----:B------:R-:W-:Y:S05]  /*9bb0*/  @!P0 BRA `(.L_x_284) ;  /* 0x00000000001c8947 */ /* 0x000fea0003800000 */
[----:B------:R-:W-:-:S04]  /*9bc0*/  IMAD.WIDE.U32 R6, R4, 0x24924925, RZ ;  /* 0x2492492504067825 */ /* 0x000fc800078e00ff */
[----:B------:R-:W-:-:S05]  /*9bd0*/  IMAD.IADD R5, R4, 0x1, -R7 ;  /* 0x0000000104057824 */ /* 0x000fca00078e0a07 */
[----:B------:R-:W-:-:S04]  /*9be0*/  LEA.HI R5, R5, R7, RZ, 0x1f ;  /* 0x0000000705057211 */ /* 0x000fc800078ff8ff */
[----:B------:R-:W-:-:S04]  /*9bf0*/  SHF.R.U32.HI R5, RZ, 0x2, R5 ;  /* 0x00000002ff057819 */ /* 0x000fc80000011605 */
[----:B------:R-:W-:-:S04]  /*9c00*/  LOP3.LUT R5, R5, 0x1, RZ, 0xc0, !PT ;  /* 0x0000000105057812 */ /* 0x000fc800078ec0ff */
[----:B------:R-:W-:-:S04]  /*9c10*/  ISETP.NE.U32.AND P0, PT, R5, 0x1, PT ;  /* 0x000000010500780c */ /* 0x000fc80003f05070 */
[----:B------:R-:W-:-:S09]  /*9c20*/  SEL R0, RZ, 0x1, !P0 ;  /* 0x00000001ff007807 */ /* 0x000fd20004000000 */
.L_x_284:
[----:B------:R-:W-:Y:S05]  /*9c30*/  WARPSYNC.ALL ;  /* 0x0000000000007948 */ /* 0x000fea0003800000 */
[----:B------:R-:W-:-:S13]  /*9c40*/  ELECT P0, URZ, PT ;  /* 0x00000000003f782f */ /* 0x000fda0003800000 */
[----:B------:R-:W-:Y:S05]  /*9c50*/  @!P0 EXIT ;  /* 0x000000000000894d */ /* 0x000fea0003800000 */
[----:B------:R-:W-:-:S04]  /*9c60*/  LOP3.LUT R3, R3, 0x2, RZ, 0xfc, !PT ;  /* 0x0000000203037812 */ /* 0x000fc800078efcff */
[----:B------:R-:W-:-:S13]  /*9c70*/  ISETP.NE.AND P0, PT, R3, 0x3, PT ;  /* 0x000000030300780c */ /* 0x000fda0003f05270 */
[----:B------:R-:W-:Y:S05]  /*9c80*/  @!P0 BRA `(.L_x_285) ;  /* 0x0000000000048947 */ /* 0x000fea0003800000 */
[----:B------:R-:W-:Y:S01]  /*9c90*/  BPT.TRAP 0x1 ;  /* 0x000000040000795c */ /* 0x000fe20000300000 */
.L_x_285:
[----:B------:R-:W0:Y:S01]  /*9ca0*/  S2R R6, SR_CgaCtaId ;  /* 0x0000000000067919 */ /* 0x000e220000008800 */
[----:B------:R-:W-:Y:S01]  /*9cb0*/  IMAD.WIDE.U32 R2, R4, 0x24924925, RZ ;  /* 0x2492492504027825 */ /* 0x000fe200078e00ff */
[----:B------:R-:W-:-:S03]  /*9cc0*/  MOV R5, 0x400 ;  /* 0x0000040000057802 */ /* 0x000fc60000000f00 */
[----:B------:R-:W-:-:S05]  /*9cd0*/  IMAD.IADD R2, R4, 0x1, -R3 ;  /* 0x0000000104027824 */ /* 0x000fca00078e0a03 */
[----:B------:R-:W-:-:S04]  /*9ce0*/  LEA.HI R2, R2, R3, RZ, 0x1f ;  /* 0x0000000302027211 */ /* 0x000fc800078ff8ff */
[----:B------:R-:W-:-:S05]  /*9cf0*/  SHF.R.U32.HI R3, RZ, 0x2, R2 ;  /* 0x00000002ff037819 */ /* 0x000fca0000011602 */
[----:B------:R-:W-:Y:S01]  /*9d00*/  IMAD R4, R3, -0x7, R4 ;  /* 0xfffffff903047824 */ /* 0x000fe200078e0204 */
[----:B0-----:R-:W-:-:S05]  /*9d10*/  LEA R5, R6, R5, 0x18 ;  /* 0x0000000506057211 */ /* 0x001fca00078ec0ff */
[----:B------:R-:W-:Y:S01]  /*9d20*/  VIADD R3, R5, 0x38038 ;  /* 0x0003803805037836 */ /* 0x000fe20000000000 */
[----:B------:R-:W-:-:S03]  /*9d30*/  SHF.L.U32 R5, R0, 0x1f, RZ ;  /* 0x0000001f00057819 */ /* 0x000fc600000006ff */
[----:B------:R-:W-:-:S07]  /*9d40*/  IMAD R2, R4, 0x8, R3 ;  /* 0x0000000804027824 */ /* 0x000fce00078e0203 */
.L_x_286:
[----:B0-----:R0:W1:Y:S02]  /*9d50*/  SYNCS.PHASECHK.TRANS64.TRYWAIT P0, [R2+URZ], R5 ;  /* 0x00000005020075a7 */ /* 0x001064000800017f */
[----:B-1----:R-:W-:Y:S05]  /*9d60*/  @!P0 NANOSLEEP.SYNCS 0x989680 ;  /* 0x009896800000895d */ /* 0x002fea0003900000 */
[----:B------:R-:W1:Y:S02]  /*9d70*/  @!P0 SYNCS.PHASECHK.TRANS64 P0, [R2+URZ], R5 ;  /* 0x00000005020085a7 */ /* 0x000e64000800007f */
[----:B-1----:R-:W-:Y:S05]  /*9d80*/  @!P0 BRA `(.L_x_286) ;  /* 0xfffffffc00f08947 */ /* 0x002fea000383ffff */
[----:B------:R-:W-:-:S05]  /*9d90*/  VIADD R4, R4, 0x1 ;  /* 0x0000000104047836 */ /* 0x000fca0000000000 */
[----:B------:R-:W-:-:S04]  /*9da0*/  ISETP.NE.AND P0, PT, R4, 0x7, PT ;  /* 0x000000070400780c */ /* 0x000fc80003f05270 */
[----:B0-----:R-:W-:Y:S02]  /*9db0*/  SEL R5, RZ, 0x1, P0 ;  /* 0x00000001ff057807 */ /* 0x001fe40000000000 */
[----:B------:R-:W-:Y:S02]  /*9dc0*/  SEL R4, R4, RZ, P0 ;  /* 0x000000ff04047207 */ /* 0x000fe40000000000 */
[----:B------:R-:W-:-:S03]  /*9dd0*/  LOP3.LUT R7, R0, R5, RZ, 0x3c, !PT ;  /* 0x0000000500077212 */ /* 0x000fc600078e3cff */
[----:B------:R-:W-:Y:S01]  /*9de0*/  IMAD R0, R4, 0x8, R3 ;  /* 0x0000000804007824 */ /* 0x000fe200078e0203 */
[----:B------:R-:W-:-:S07]  /*9df0*/  SHF.L.U32 R5, R7, 0x1f, RZ ;  /* 0x0000001f07057819 */ /* 0x000fce00000006ff */
.L_x_287:
        /* <DEDUP_REMOVED lines=11> */
.L_x_288:
        /* <DEDUP_REMOVED lines=11> */
.L_x_289:
        /* <DEDUP_REMOVED lines=11> */
.L_x_290:
        /* <DEDUP_REMOVED lines=11> */
.L_x_291:
        /* <DEDUP_REMOVED lines=11> */
.L_x_292:
[----:B0-----:R0:W1:Y:S02]  /*a170*/  SYNCS.PHASECHK.TRANS64.TRYWAIT P0, [R4+URZ], R3 ;  /* 0x00000003040075a7 */ /* 0x001064000800017f */
[----:B-1----:R-:W-:Y:S05]  /*a180*/  @!P0 NANOSLEEP.SYNCS 0x989680 ;  /* 0x009896800000895d */ /* 0x002fea0003900000 */
[----:B------:R-:W1:Y:S02]  /*a190*/  @!P0 SYNCS.PHASECHK.TRANS64 P0, [R4+URZ], R3 ;  /* 0x00000003040085a7 */ /* 0x000e64000800007f */
[----:B-1----:R-:W-:Y:S05]  /*a1a0*/  @P0 EXIT ;  /* 0x000000000000094d */ /* 0x002fea0003800000 */
[----:B------:R-:W-:Y:S05]  /*a1b0*/  BRA `(.L_x_292) ;  /* 0xfffffffc00ec7947 */ /* 0x000fea000383ffff */
.L_x_293:
[----:B------:R-:W-:-:S00]  /*a1c0*/  BRA `(.L_x_293) ;  /* 0xfffffffc00fc7947 */ /* 0x000fc0000383ffff */
[----:B------:R-:W-:-:S00]  /*a1d0*/  NOP ;  /* 0x0000000000007918 */ /* 0x000fc00000000000 */
        /* <DEDUP_REMOVED lines=10> */
.L_x_294:


//--------------------- .nv.shared._ZN7cutlass13device_kernelINS_4conv6kernel13ConvUniversalINS1_16ConvProblemShapeILNS1_8OperatorE0ELi2EEENS1_10collective14CollectiveConvINS1_46MainloopSm90TmaGmmaWarpSpecializedImplicitGemmILS5_0ELi7ELi2EN4cute5tupleIJNSA_1CILi2EEENSC_ILi1EEESE_EEENS1_36KernelImplicitTmaWarpSpecializedSm90ELi1EEENSB_IJNSC_ILi128EEESI_NSB_IJNSC_ILi32EEEEEEEEENS_10tfloat32_tESM_NSA_8TiledMMAINSA_8MMA_AtomIJNSA_4SM904GMMA30MMA_64x128x8_F32TF32TF32_SS_TNILNSQ_7ScaleInE1ELSS_1EEEEEENSA_6LayoutINSB_IJSE_SE_SE_EEENSB_IJNSC_ILi0EEESX_SX_EEEEENSB_IJNSA_10UnderscoreES10_S10_EEEEENS7_6detail26Sm90ImplicitGemmTileTraitsINSA_20SM90_TMA_LOAD_IM2COLENSA_14ComposedLayoutINSA_7SwizzleILi3ELi4ELi3EEENSA_18smem_ptr_flag_bitsILi32EEENSV_INSB_IJNSB_IJNSC_ILi8EEENSC_ILi16EEEEEENSB_IJSJ_SE_EEENSB_IJSE_NSC_ILi7EEEEEEEEENSB_IJNSB_IJSJ_NSC_ILi256EEEEEENSB_IJSE_SX_EEENSB_IJSX_NSC_ILi4096EEEEEEEEEEEEEvEENS14_INSA_23SM90_TMA_LOAD_MULTICASTES1P_vEEEENS_8epilogue10collective6detail29Sm90TmaWarpSpecializedAdapterINS1V_15DefaultEpilogueISM_NSB_IJNSB_IJlllEEESE_SX_EEES20_NS1U_6thread17LinearCombinationISM_Li1EffLNS21_9ScaleType4KindE0ELNS_15FloatRoundStyleE2ESM_EENS_4gemm15EpilogueDefaultEEEEEvvEEEEvNT_6ParamsE --------------------------
	.section	.nv.shared._ZN7cutlass13device_kernelINS_4conv6kernel13ConvUniversalINS1_16ConvProblemShapeILNS1_8OperatorE0ELi2EEENS1_10collective14CollectiveConvINS1_46MainloopSm90TmaGmmaWarpSpecializedImplicitGemmILS5_0ELi7ELi2EN4cute5tupleIJNSA_1CILi2EEENSC_ILi1EEESE_EEENS1_36KernelImplicitTmaWarpSpecializedSm90ELi1EEENSB_IJNSC_ILi128EEESI_NSB_IJNSC_ILi32EEEEEEEEENS_10tfloat32_tESM_NSA_8TiledMMAINSA_8MMA_AtomIJNSA_4SM904GMMA30MMA_64x128x8_F32TF32TF32_SS_TNILNSQ_7ScaleInE1ELSS_1EEEEEENSA_6LayoutINSB_IJSE_SE_SE_EEENSB_IJNSC_ILi0EEESX_SX_EEEEENSB_IJNSA_10UnderscoreES10_S10_EEEEENS7_6detail26Sm90ImplicitGemmTileTraitsINSA_20SM90_TMA_LOAD_IM2COLENSA_14ComposedLayoutINSA_7SwizzleILi3ELi4ELi3EEENSA_18smem_ptr_flag_bitsILi32EEENSV_INSB_IJNSB_IJNSC_ILi8EEENSC_ILi16EEEEEENSB_IJSJ_SE_EEENSB_IJSE_NSC_ILi7EEEEEEEEENSB_IJNSB_IJSJ_NSC_ILi256EEEEEENSB_IJSE_SX_EEENSB_IJSX_NSC_ILi4096EEEEEEEEEEEEEvEENS14_INSA_23SM90_TMA_LOAD_MULTICASTES1P_vEEEENS_8epilogue10collective6detail29Sm90TmaWarpSpecializedAdapterINS1V_15DefaultEpilogueISM_NSB_IJNSB_IJlllEEESE_SX_EEES20_NS1U_6thread17LinearCombinationISM_Li1EffLNS21_9ScaleType4KindE0ELNS_15FloatRoundStyleE2ESM_EENS_4gemm15EpilogueDefaultEEEEEvvEEEEvNT_6ParamsE,"aw",@nobits
	.sectionflags	@""
	.align	16
	.zero		1024


//--------------------- .nv.shared.reserved.0     --------------------------
	.section	.nv.shared.reserved.0,"aw",@nobits
	.weak		__nv_reservedSMEM_offset_0_alias
	.size		__nv_reservedSMEM_offset_0_alias, 0, 0
	.other		__nv_reservedSMEM_offset_0_alias,@"STO_CUDA_RESERVED_SHARED STV_DEFAULT"
__nv_reservedSMEM_offset_0_alias:
	.zero		0


//--------------------- .nv.global                --------------------------
	.section	.nv.global,"aw",@nobits
.nv.global:
	.type		_ZN39_INTERNAL_1c3520e9_4_k_cu_dcb0f9a7_27354cute1_E,@object
	.size		_ZN39_INTERNAL_1c3520e9_4_k_cu_dcb0f9a7_27354cute1_E,(_ZN39_INTERNAL_1c3520e9_4_k_cu_dcb0f9a7_27354cuda3std3__45__cpo6cbeginE - _ZN39_INTERNAL_1c3520e9_4_k_cu_dcb0f9a7_27354cute1_E)
_ZN39_INTERNAL_1c3520e9_4_k_cu_dcb0f9a7_27354cute1_E:
	.zero		1
	.type		_ZN39_INTERNAL_1c3520e9_4_k_cu_dcb0f9a7_27354cuda3std3__45__cpo6cbeginE,@object
	.size		_ZN39_INTERNAL_1c3520e9_4_k_cu_dcb0f9a7_27354cuda3std3__45__cpo6cbeginE,(_ZN39_INTERNAL_1c3520e9_4_k_cu_dcb0f9a7_27354cuda3std3__48in_placeE - _ZN39_INTERNAL_1c3520e9_4_k_cu_dcb0f9a7_27354cuda3std3__45__cpo6cbeginE)
_ZN39_INTERNAL_1c3520e9_4_k_cu_dcb0f9a7_27354cuda3std3__45__cpo6cbeginE:
	.zero		1
	.type		_ZN39_INTERNAL_1c3520e9_4_k_cu_dcb0f9a7_27354cuda3std3__48in_placeE,@object
	.size		_ZN39_INTERNAL_1c3520e9_4_k_cu_dcb0f9a7_27354cuda3std3__48in_placeE,(_ZN39_INTERNAL_1c3520e9_4_k_cu_dcb0f9a7_27354cuda3std6ranges3__45__cpo9iter_moveE - _ZN39_INTERNAL_1c3520e9_4_k_cu_dcb0f9a7_27354cuda3std3__48in_placeE)
_ZN39_INTERNAL_1c3520e9_4_k_cu_dcb0f9a7_27354cuda3std3__48in_placeE:
	.zero		1
	.type		_ZN39_INTERNAL_1c3520e9_4_k_cu_dcb0f9a7_27354cuda3std6ranges3__45__cpo9iter_moveE,@object
	.size		_ZN39_INTERNAL_1c3520e9_4_k_cu_dcb0f9a7_27354cuda3std6ranges3__45__cpo9iter_moveE,(_ZN39_INTERNAL_1c3520e9_4_k_cu_dcb0f9a7_27354cuda3std3__45__cpo5beginE - _ZN39_INTERNAL_1c3520e9_4_k_cu_dcb0f9a7_27354cuda3std6ranges3__45__cpo9iter_moveE)
_ZN39_INTERNAL_1c3520e9_4_k_cu_dcb0f9a7_27354cuda3std6ranges3__45__cpo9iter_moveE:
	.zero		1
	.type		_ZN39_INTERNAL_1c3520e9_4_k_cu_dcb0f9a7_27354cuda3std3__45__cpo5beginE,@object
	.size		_ZN39_INTERNAL_1c3520e9_4_k_cu_dcb0f9a7_27354cuda3std3__45__cpo5beginE,(_ZN39_INTERNAL_1c3520e9_4_k_cu_dcb0f9a7_27354cuda3std3__441_GLOBAL__N__1c3520e9_4_k_cu_dcb0f9a7_27356ignoreE - _ZN39_INTERNAL_1c3520e9_4_k_cu_dcb0f9a7_27354cuda3std3__45__cpo5beginE)
_ZN39_INTERNAL_1c3520e9_4_k_cu_dcb0f9a7_27354cuda3std3__45__cpo5beginE:
	.zero		1
	.type		_ZN39_INTERNAL_1c3520e9_4_k_cu_dcb0f9a7_27354cuda3std3__441_GLOBAL__N__1c3520e9_4_k_cu_dcb0f9a7_27356ignoreE,@object
	.size		_ZN39_INTERNAL_1c3520e9_4_k_cu_dcb0f9a7_27354cuda3std3__441_GLOBAL__N__1c3520e9_4_k_cu_dcb0f9a7_27356ignoreE,(_ZN39_INTERNAL_1c3520e9_4_k_cu_dcb0f9a7_27354cute7productE - _ZN39_INTERNAL_1c3520e9_4_k_cu_dcb0f9a7_27354cuda3std3__441_GLOBAL__N__1c3520e9_4_k_cu_dcb0f9a7_27356ignoreE)
_ZN39_INTERNAL_1c3520e9_4_k_cu_dcb0f9a7_27354cuda3std3__441_GLOBAL__N__1c3520e9_4_k_cu_dcb0f9a7_27356ignoreE:
	.zero		1
	.type		_ZN39_INTERNAL_1c3520e9_4_k_cu_dcb0f9a7_27354cute7productE,@object
	.size		_ZN39_INTERNAL_1c3520e9_4_k_cu_dcb0f9a7_27354cute7productE,(_ZN39_INTERNAL_1c3520e9_4_k_cu_dcb0f9a7_27354cuda3std3__45__cpo3endE - _ZN39_INTERNAL_1c3520e9_4_k_cu_dcb0f9a7_27354cute7productE)
_ZN39_INTERNAL_1c3520e9_4_k_cu_dcb0f9a7_27354cute7productE:
	.zero		1
	.type		_ZN39_INTERNAL_1c3520e9_4_k_cu_dcb0f9a7_27354cuda3std3__45__cpo3endE,@object
	.size		_ZN39_INTERNAL_1c3520e9_4_k_cu_dcb0f9a7_27354cuda3std3__45__cpo3endE,(_ZN39_INTERNAL_1c3520e9_4_k_cu_dcb0f9a7_27354cuda3std3__419piecewise_constructE - _ZN39_INTERNAL_1c3520e9_4_k_cu_dcb0f9a7_27354cuda3std3__45__cpo3endE)
_ZN39_INTERNAL_1c3520e9_4_k_cu_dcb0f9a7_27354cuda3std3__45__cpo3endE:
	.zero		1
	.type		_ZN39_INTERNAL_1c3520e9_4_k_cu_dcb0f9a7_27354cuda3std3__419piecewise_constructE,@object
	.size		_ZN39_INTERNAL_1c3520e9_4_k_cu_dcb0f9a7_27354cuda3std3__419piecewise_constructE,(_ZN39_INTERNAL_1c3520e9_4_k_cu_dcb0f9a7_27354cuda3std3__45__cpo4cendE - _ZN39_INTERNAL_1c3520e9_4_k_cu_dcb0f9a7_27354cuda3std3__419piecewise_constructE)
_ZN39_INTERNAL_1c3520e9_4_k_cu_dcb0f9a7_27354cuda3std3__419piecewise_constructE:
	.zero		1
	.type		_ZN39_INTERNAL_1c3520e9_4_k_cu_dcb0f9a7_27354cuda3std3__45__cpo4cendE,@object
	.size		_ZN39_INTERNAL_1c3520e9_4_k_cu_dcb0f9a7_27354cuda3std3__45__cpo4cendE,(_ZN39_INTERNAL_1c3520e9_4_k_cu_dcb0f9a7_27354cuda3std6ranges3__45__cpo4swapE - _ZN39_INTERNAL_1c3520e9_4_k_cu_dcb0f9a7_27354cuda3std3__45__cpo4cendE)
_ZN39_INTERNAL_1c3520e9_4_k_cu_dcb0f9a7_27354cuda3std3__45__cpo4cendE:
	.zero		1
	.type		_ZN39_INTERNAL_1c3520e9_4_k_cu_dcb0f9a7_27354cuda3std6ranges3__45__cpo4swapE,@object
	.size		_ZN39_INTERNAL_1c3520e9_4_k_cu_dcb0f9a7_27354cuda3std6ranges3__45__cpo4swapE,(.L_7 - _ZN39_INTERNAL_1c3520e9_4_k_cu_dcb0f9a7_27354cuda3std6ranges3__45__cpo4swapE)
_ZN39_INTERNAL_1c3520e9_4_k_cu_dcb0f9a7_27354cuda3std6ranges3__45__cpo4swapE:
	.zero		1
.L_7:


//--------------------- .nv.constant0._ZN7cutlass13device_kernelINS_4conv6kernel13ConvUniversalINS1_16ConvProblemShapeILNS1_8OperatorE0ELi2EEENS1_10collective14CollectiveConvINS1_46MainloopSm90TmaGmmaWarpSpecializedImplicitGemmILS5_0ELi7ELi2EN4cute5tupleIJNSA_1CILi2EEENSC_ILi1EEESE_EEENS1_36KernelImplicitTmaWarpSpecializedSm90ELi1EEENSB_IJNSC_ILi128EEESI_NSB_IJNSC_ILi32EEEEEEEEENS_10tfloat32_tESM_NSA_8TiledMMAINSA_8MMA_AtomIJNSA_4SM904GMMA30MMA_64x128x8_F32TF32TF32_SS_TNILNSQ_7ScaleInE1ELSS_1EEEEEENSA_6LayoutINSB_IJSE_SE_SE_EEENSB_IJNSC_ILi0EEESX_SX_EEEEENSB_IJNSA_10UnderscoreES10_S10_EEEEENS7_6detail26Sm90ImplicitGemmTileTraitsINSA_20SM90_TMA_LOAD_IM2COLENSA_14ComposedLayoutINSA_7SwizzleILi3ELi4ELi3EEENSA_18smem_ptr_flag_bitsILi32EEENSV_INSB_IJNSB_IJNSC_ILi8EEENSC_ILi16EEEEEENSB_IJSJ_SE_EEENSB_IJSE_NSC_ILi7EEEEEEEEENSB_IJNSB_IJSJ_NSC_ILi256EEEEEENSB_IJSE_SX_EEENSB_IJSX_NSC_ILi4096EEEEEEEEEEEEEvEENS14_INSA_23SM90_TMA_LOAD_MULTICASTES1P_vEEEENS_8epilogue10collective6detail29Sm90TmaWarpSpecializedAdapterINS1V_15DefaultEpilogueISM_NSB_IJNSB_IJlllEEESE_SX_EEES20_NS1U_6thread17LinearCombinationISM_Li1EffLNS21_9ScaleType4KindE0ELNS_15FloatRoundStyleE2ESM_EENS_4gemm15EpilogueDefaultEEEEEvvEEEEvNT_6ParamsE --------------------------
	.section	.nv.constant0._ZN7cutlass13device_kernelINS_4conv6kernel13ConvUniversalINS1_16ConvProblemShapeILNS1_8OperatorE0ELi2EEENS1_10collective14CollectiveConvINS1_46MainloopSm90TmaGmmaWarpSpecializedImplicitGemmILS5_0ELi7ELi2EN4cute5tupleIJNSA_1CILi2EEENSC_ILi1EEESE_EEENS1_36KernelImplicitTmaWarpSpecializedSm90ELi1EEENSB_IJNSC_ILi128EEESI_NSB_IJNSC_ILi32EEEEEEEEENS_10tfloat32_tESM_NSA_8TiledMMAINSA_8MMA_AtomIJNSA_4SM904GMMA30MMA_64x128x8_F32TF32TF32_SS_TNILNSQ_7ScaleInE1ELSS_1EEEEEENSA_6LayoutINSB_IJSE_SE_SE_EEENSB_IJNSC_ILi0EEESX_SX_EEEEENSB_IJNSA_10UnderscoreES10_S10_EEEEENS7_6detail26Sm90ImplicitGemmTileTraitsINSA_20SM90_TMA_LOAD_IM2COLENSA_14ComposedLayoutINSA_7SwizzleILi3ELi4ELi3EEENSA_18smem_ptr_flag_bitsILi32EEENSV_INSB_IJNSB_IJNSC_ILi8EEENSC_ILi16EEEEEENSB_IJSJ_SE_EEENSB_IJSE_NSC_ILi7EEEEEEEEENSB_IJNSB_IJSJ_NSC_ILi256EEEEEENSB_IJSE_SX_EEENSB_IJSX_NSC_ILi4096EEEEEEEEEEEEEvEENS14_INSA_23SM90_TMA_LOAD_MULTICASTES1P_vEEEENS_8epilogue10collective6detail29Sm90TmaWarpSpecializedAdapterINS1V_15DefaultEpilogueISM_NSB_IJNSB_IJlllEEESE_SX_EEES20_NS1U_6thread17LinearCombinationISM_Li1EffLNS21_9ScaleType4KindE0ELNS_15FloatRoundStyleE2ESM_EENS_4gemm15EpilogueDefaultEEEEEvvEEEEvNT_6ParamsE,"a",@progbits
	.sectionflags	@""
	.align	4
.nv.constant0._ZN7cutlass13device_kernelINS_4conv6kernel13ConvUniversalINS1_16ConvProblemShapeILNS1_8OperatorE0ELi2EEENS1_10collective14CollectiveConvINS1_46MainloopSm90TmaGmmaWarpSpecializedImplicitGemmILS5_0ELi7ELi2EN4cute5tupleIJNSA_1CILi2EEENSC_ILi1EEESE_EEENS1_36KernelImplicitTmaWarpSpecializedSm90ELi1EEENSB_IJNSC_ILi128EEESI_NSB_IJNSC_ILi32EEEEEEEEENS_10tfloat32_tESM_NSA_8TiledMMAINSA_8MMA_AtomIJNSA_4SM904GMMA30MMA_64x128x8_F32TF32TF32_SS_TNILNSQ_7ScaleInE1ELSS_1EEEEEENSA_6LayoutINSB_IJSE_SE_SE_EEENSB_IJNSC_ILi0EEESX_SX_EEEEENSB_IJNSA_10UnderscoreES10_S10_EEEEENS7_6detail26Sm90ImplicitGemmTileTraitsINSA_20SM90_TMA_LOAD_IM2COLENSA_14ComposedLayoutINSA_7SwizzleILi3ELi4ELi3EEENSA_18smem_ptr_flag_bitsILi32EEENSV_INSB_IJNSB_IJNSC_ILi8EEENSC_ILi16EEEEEENSB_IJSJ_SE_EEENSB_IJSE_NSC_ILi7EEEEEEEEENSB_IJNSB_IJSJ_NSC_ILi256EEEEEENSB_IJSE_SX_EEENSB_IJSX_NSC_ILi4096EEEEEEEEEEEEEvEENS14_INSA_23SM90_TMA_LOAD_MULTICASTES1P_vEEEENS_8epilogue10collective6detail29Sm90TmaWarpSpecializedAdapterINS1V_15DefaultEpilogueISM_NSB_IJNSB_IJlllEEESE_SX_EEES20_NS1U_6thread17LinearCombinationISM_Li1EffLNS21_9ScaleType4KindE0ELNS_15FloatRoundStyleE2ESM_EENS_4gemm15EpilogueDefaultEEEEEvvEEEEvNT_6ParamsE:
	.zero		1536


//--------------------- SYMBOLS --------------------------

	.type		.nv.reservedSmem.offset0,@object
	.size		.nv.reservedSmem.offset0,0x4
